// auto-generated by cutlass_sweep.gemm — config: {"arch": "sm_100", "cluster_m": 1, "cluster_n": 2, "dtype": "bf16", "stages": 0, "tile_k": 32, "tile_m": 64, "tile_n": 64}
#include "cutlass/cutlass.h"
#include "cutlass/gemm/collective/collective_builder.hpp"
#include "cutlass/gemm/device/gemm_universal_adapter.h"
#include "cutlass/gemm/kernel/gemm_universal.hpp"
#include "cutlass/epilogue/collective/collective_builder.hpp"

using ElemA = cutlass::bfloat16_t;
using ElemB = cutlass::bfloat16_t;
using ElemCD = cutlass::bfloat16_t;
using Acc  = float;
using TileShape    = cute::Shape<cute::_64, cute::_64, cute::_32>;
using ClusterShape = cute::Shape<cute::_1, cute::_2, cute::_1>;

using CollectiveEpilogue = typename cutlass::epilogue::collective::CollectiveBuilder<
    cutlass::arch::Sm100, cutlass::arch::OpClassTensorOp,
    TileShape, ClusterShape,
    cutlass::epilogue::collective::EpilogueTileAuto,
    Acc, Acc,
    ElemCD, cutlass::layout::RowMajor, 128 / cutlass::sizeof_bits<ElemCD>::value,
    ElemCD, cutlass::layout::RowMajor, 128 / cutlass::sizeof_bits<ElemCD>::value,
    cutlass::epilogue::collective::EpilogueScheduleAuto
  >::CollectiveOp;

using CollectiveMainloop = typename cutlass::gemm::collective::CollectiveBuilder<
    cutlass::arch::Sm100, cutlass::arch::OpClassTensorOp,
    ElemA, cutlass::layout::RowMajor, 128 / cutlass::sizeof_bits<ElemA>::value,
    ElemB, cutlass::layout::ColumnMajor, 128 / cutlass::sizeof_bits<ElemB>::value,
    Acc,
    TileShape, ClusterShape,
    cutlass::gemm::collective::StageCountAutoCarveout<static_cast<int>(sizeof(typename CollectiveEpilogue::SharedStorage))>,
    cutlass::gemm::collective::KernelScheduleAuto
  >::CollectiveOp;

using GemmKernel = cutlass::gemm::kernel::GemmUniversal<
    cute::Shape<int,int,int,int>,
    CollectiveMainloop,
    CollectiveEpilogue
>;
using Gemm = cutlass::gemm::device::GemmUniversalAdapter<GemmKernel>;

// Force the device kernel symbol into the cubin without needing a host main.
auto* _anchor = &cutlass::device_kernel<GemmKernel>;


// ===== COMPILED SASS (sm_100a) =====

	.target	sm_100a

	.elftype	@"ET_EXEC"


//--------------------- .note.nv.tkinfo           --------------------------
	.section	.note.nv.tkinfo,"",@"SHT_NOTE"
	.sectionflags	@"SHF_NOTE_NV_TKINFO"
	.tkinfo
        /*0018*/ 	.word	0x00000002
        /*0030*/ 	.string	""
        /*0030*/ 	.string	"ptxas"
        /*0030*/ 	.string	"Cuda compilation tools, release 13.0, V13.0.88"
        /*0030*/ 	.string	"Build cuda_13.0.r13.0/compiler.36424714_0"
        /*0030*/ 	.string	"-arch sm_100a -m 64 "



//--------------------- .note.nv.cuinfo           --------------------------
	.section	.note.nv.cuinfo,"",@"SHT_NOTE"
	.sectionflags	@"SHF_NOTE_NV_CUINFO"
        /*0018*/ 	.short	0x0002
        /*001a*/ 	.short	0x0064
        /*001c*/ 	.short	0x0082
	.zero		2


//--------------------- .nv.info                  --------------------------
	.section	.nv.info,"",@"SHT_CUDA_INFO"
	.align	4


	//----- nvinfo : EIATTR_REGCOUNT
	.align		4
        /*0000*/ 	.byte	0x04, 0x2f
        /*0002*/ 	.short	(.L_19 - .L_18)
	.align		4
.L_18:
        /*0004*/ 	.word	index@(_ZN7cutlass13device_kernelINS_4gemm6kernel13GemmUniversalIN4cute5tupleIJiiiiEEENS1_10collective13CollectiveMmaINS1_35MainloopSm100TmaUmmaWarpSpecializedILi26ELi2ELi4ENS5_IJNS4_1CILi1EEENSA_ILi2EEESB_EEEEENS5_IJNSA_ILi64EEESF_NSA_ILi32EEEEEENS_10bfloat16_tENS5_IJlSB_lEEESI_SJ_NS4_8TiledMMAINS4_8MMA_AtomIJNS4_20SM100_MMA_F16BF16_SSISI_SI_fLi64ELi64ELNS4_4UMMA5MajorE0ELSO_0ELNSN_7ScaleInE0ELSP_0EEEEEENS4_6LayoutINS5_IJSB_SB_SB_EEENS5_IJNSA_ILi0EEESU_SU_EEEEENS5_IJNS4_10UnderscoreESX_SX_EEEEENS4_23SM90_TMA_LOAD_MULTICASTENS4_14ComposedLayoutINS4_7SwizzleILi2ELi4ELi3EEENS4_18smem_ptr_flag_bitsILi16EEENSS_INS5_IJNSA_ILi8EEESG_EEENS5_IJSG_SB_EEEEEEEvNS4_8identityENS4_13SM90_TMA_LOADES1A_vS1B_EENS_8epilogue10collective18CollectiveEpilogueINS1E_23Sm100TmaWarpSpecializedILi3ELi2ELi16ELb1ELb0EEEJSH_NS5_IJNSS_ISF_SB_EENSS_ISG_SB_EEEEESI_SJ_SI_SJ_NS1E_6fusion15FusionCallbacksIS1I_NS1M_17LinearCombinationISI_fSI_fLNS_15FloatRoundStyleE2EEESH_S1L_JEEENS4_5SM1004TMEM4LOAD26SM100_TMEM_LOAD_16dp256b4xES1C_S1A_NS4_17SM75_U32x4_LDSM_NENS4_14SM90_TMA_STOREES1A_NS4_17SM90_U32x4_STSM_NENS4_39AutoVectorizingCopyWithAssumedAlignmentILi128EEEEEEvvEEEEvNT_6ParamsE)
        /*0008*/ 	.word	0x00000045


	//----- nvinfo : EIATTR_FRAME_SIZE
	.align		4
.L_19:
        /*000c*/ 	.byte	0x04, 0x11
        /*000e*/ 	.short	(.L_21 - .L_20)
	.align		4
.L_20:
        /*0010*/ 	.word	index@($__internal_2_$__cuda_sm10x_tcgen05_guardrail_trap_unallocated_columns_being_dealloced)
        /*0014*/ 	.word	0x00000000


	//----- nvinfo : EIATTR_FRAME_SIZE
	.align		4
.L_21:
        /*0018*/ 	.byte	0x04, 0x11
        /*001a*/ 	.short	(.L_23 - .L_22)
	.align		4
.L_22:
        /*001c*/ 	.word	index@($__internal_1_$__cuda_sm10x_tcgen05_guardrail_trap_phase_invalid_during_alloc)
        /*0020*/ 	.word	0x00000000


	//----- nvinfo : EIATTR_FRAME_SIZE
	.align		4
.L_23:
        /*0024*/ 	.byte	0x04, 0x11
        /*0026*/ 	.short	(.L_25 - .L_24)
	.align		4
.L_24:
        /*0028*/ 	.word	index@($__internal_0_$__cuda_sm10x_tcgen05_guardrail_trap_col_being_dealloced_not_returned_by_alloc)
        /*002c*/ 	.word	0x00000000


	//----- nvinfo : EIATTR_FRAME_SIZE
	.align		4
.L_25:
        /*0030*/ 	.byte	0x04, 0x11
        /*0032*/ 	.short	(.L_27 - .L_26)
	.align		4
.L_26:
        /*0034*/ 	.word	index@(_ZN7cutlass13device_kernelINS_4gemm6kernel13GemmUniversalIN4cute5tupleIJiiiiEEENS1_10collective13CollectiveMmaINS1_35MainloopSm100TmaUmmaWarpSpecializedILi26ELi2ELi4ENS5_IJNS4_1CILi1EEENSA_ILi2EEESB_EEEEENS5_IJNSA_ILi64EEESF_NSA_ILi32EEEEEENS_10bfloat16_tENS5_IJlSB_lEEESI_SJ_NS4_8TiledMMAINS4_8MMA_AtomIJNS4_20SM100_MMA_F16BF16_SSISI_SI_fLi64ELi64ELNS4_4UMMA5MajorE0ELSO_0ELNSN_7ScaleInE0ELSP_0EEEEEENS4_6LayoutINS5_IJSB_SB_SB_EEENS5_IJNSA_ILi0EEESU_SU_EEEEENS5_IJNS4_10UnderscoreESX_SX_EEEEENS4_23SM90_TMA_LOAD_MULTICASTENS4_14ComposedLayoutINS4_7SwizzleILi2ELi4ELi3EEENS4_18smem_ptr_flag_bitsILi16EEENSS_INS5_IJNSA_ILi8EEESG_EEENS5_IJSG_SB_EEEEEEEvNS4_8identityENS4_13SM90_TMA_LOADES1A_vS1B_EENS_8epilogue10collective18CollectiveEpilogueINS1E_23Sm100TmaWarpSpecializedILi3ELi2ELi16ELb1ELb0EEEJSH_NS5_IJNSS_ISF_SB_EENSS_ISG_SB_EEEEESI_SJ_SI_SJ_NS1E_6fusion15FusionCallbacksIS1I_NS1M_17LinearCombinationISI_fSI_fLNS_15FloatRoundStyleE2EEESH_S1L_JEEENS4_5SM1004TMEM4LOAD26SM100_TMEM_LOAD_16dp256b4xES1C_S1A_NS4_17SM75_U32x4_LDSM_NENS4_14SM90_TMA_STOREES1A_NS4_17SM90_U32x4_STSM_NENS4_39AutoVectorizingCopyWithAssumedAlignmentILi128EEEEEEvvEEEEvNT_6ParamsE)
        /*0038*/ 	.word	0x00000000


	//----- nvinfo : EIATTR_MIN_STACK_SIZE
	.align		4
.L_27:
        /*003c*/ 	.byte	0x04, 0x12
        /*003e*/ 	.short	(.L_29 - .L_28)
	.align		4
.L_28:
        /*0040*/ 	.word	index@(_ZN7cutlass13device_kernelINS_4gemm6kernel13GemmUniversalIN4cute5tupleIJiiiiEEENS1_10collective13CollectiveMmaINS1_35MainloopSm100TmaUmmaWarpSpecializedILi26ELi2ELi4ENS5_IJNS4_1CILi1EEENSA_ILi2EEESB_EEEEENS5_IJNSA_ILi64EEESF_NSA_ILi32EEEEEENS_10bfloat16_tENS5_IJlSB_lEEESI_SJ_NS4_8TiledMMAINS4_8MMA_AtomIJNS4_20SM100_MMA_F16BF16_SSISI_SI_fLi64ELi64ELNS4_4UMMA5MajorE0ELSO_0ELNSN_7ScaleInE0ELSP_0EEEEEENS4_6LayoutINS5_IJSB_SB_SB_EEENS5_IJNSA_ILi0EEESU_SU_EEEEENS5_IJNS4_10UnderscoreESX_SX_EEEEENS4_23SM90_TMA_LOAD_MULTICASTENS4_14ComposedLayoutINS4_7SwizzleILi2ELi4ELi3EEENS4_18smem_ptr_flag_bitsILi16EEENSS_INS5_IJNSA_ILi8EEESG_EEENS5_IJSG_SB_EEEEEEEvNS4_8identityENS4_13SM90_TMA_LOADES1A_vS1B_EENS_8epilogue10collective18CollectiveEpilogueINS1E_23Sm100TmaWarpSpecializedILi3ELi2ELi16ELb1ELb0EEEJSH_NS5_IJNSS_ISF_SB_EENSS_ISG_SB_EEEEESI_SJ_SI_SJ_NS1E_6fusion15FusionCallbacksIS1I_NS1M_17LinearCombinationISI_fSI_fLNS_15FloatRoundStyleE2EEESH_S1L_JEEENS4_5SM1004TMEM4LOAD26SM100_TMEM_LOAD_16dp256b4xES1C_S1A_NS4_17SM75_U32x4_LDSM_NENS4_14SM90_TMA_STOREES1A_NS4_17SM90_U32x4_STSM_NENS4_39AutoVectorizingCopyWithAssumedAlignmentILi128EEEEEEvvEEEEvNT_6ParamsE)
        /*0044*/ 	.word	0x00000000
.L_29:


//--------------------- .nv.compat                --------------------------
	.section	.nv.compat,"",@"SHT_CUDA_COMPAT_INFO"
	.align	4
        /*0000*/ 	.byte	0x02, 0x09, 0x01, 0x00, 0x02, 0x02, 0x02, 0x00, 0x02, 0x05, 0x05, 0x00, 0x03, 0x07, 0x01, 0x01
        /*0010*/ 	.byte	0x02, 0x03, 0x01, 0x00, 0x02, 0x06, 0x01, 0x00, 0x04, 0x0b, 0x08, 0x00, 0x09, 0x00, 0x00, 0x00
        /*0020*/ 	.byte	0x00, 0x00, 0x00, 0x00


//--------------------- .nv.info._ZN7cutlass13device_kernelINS_4gemm6kernel13GemmUniversalIN4cute5tupleIJiiiiEEENS1_10collective13CollectiveMmaINS1_35MainloopSm100TmaUmmaWarpSpecializedILi26ELi2ELi4ENS5_IJNS4_1CILi1EEENSA_ILi2EEESB_EEEEENS5_IJNSA_ILi64EEESF_NSA_ILi32EEEEEENS_10bfloat16_tENS5_IJlSB_lEEESI_SJ_NS4_8TiledMMAINS4_8MMA_AtomIJNS4_20SM100_MMA_F16BF16_SSISI_SI_fLi64ELi64ELNS4_4UMMA5MajorE0ELSO_0ELNSN_7ScaleInE0ELSP_0EEEEEENS4_6LayoutINS5_IJSB_SB_SB_EEENS5_IJNSA_ILi0EEESU_SU_EEEEENS5_IJNS4_10UnderscoreESX_SX_EEEEENS4_23SM90_TMA_LOAD_MULTICASTENS4_14ComposedLayoutINS4_7SwizzleILi2ELi4ELi3EEENS4_18smem_ptr_flag_bitsILi16EEENSS_INS5_IJNSA_ILi8EEESG_EEENS5_IJSG_SB_EEEEEEEvNS4_8identityENS4_13SM90_TMA_LOADES1A_vS1B_EENS_8epilogue10collective18CollectiveEpilogueINS1E_23Sm100TmaWarpSpecializedILi3ELi2ELi16ELb1ELb0EEEJSH_NS5_IJNSS_ISF_SB_EENSS_ISG_SB_EEEEESI_SJ_SI_SJ_NS1E_6fusion15FusionCallbacksIS1I_NS1M_17LinearCombinationISI_fSI_fLNS_15FloatRoundStyleE2EEESH_S1L_JEEENS4_5SM1004TMEM4LOAD26SM100_TMEM_LOAD_16dp256b4xES1C_S1A_NS4_17SM75_U32x4_LDSM_NENS4_14SM90_TMA_STOREES1A_NS4_17SM90_U32x4_STSM_NENS4_39AutoVectorizingCopyWithAssumedAlignmentILi128EEEEEEvvEEEEvNT_6ParamsE --------------------------
	.section	.nv.info._ZN7cutlass13device_kernelINS_4gemm6kernel13GemmUniversalIN4cute5tupleIJiiiiEEENS1_10collective13CollectiveMmaINS1_35MainloopSm100TmaUmmaWarpSpecializedILi26ELi2ELi4ENS5_IJNS4_1CILi1EEENSA_ILi2EEESB_EEEEENS5_IJNSA_ILi64EEESF_NSA_ILi32EEEEEENS_10bfloat16_tENS5_IJlSB_lEEESI_SJ_NS4_8TiledMMAINS4_8MMA_AtomIJNS4_20SM100_MMA_F16BF16_SSISI_SI_fLi64ELi64ELNS4_4UMMA5MajorE0ELSO_0ELNSN_7ScaleInE0ELSP_0EEEEEENS4_6LayoutINS5_IJSB_SB_SB_EEENS5_IJNSA_ILi0EEESU_SU_EEEEENS5_IJNS4_10UnderscoreESX_SX_EEEEENS4_23SM90_TMA_LOAD_MULTICASTENS4_14ComposedLayoutINS4_7SwizzleILi2ELi4ELi3EEENS4_18smem_ptr_flag_bitsILi16EEENSS_INS5_IJNSA_ILi8EEESG_EEENS5_IJSG_SB_EEEEEEEvNS4_8identityENS4_13SM90_TMA_LOADES1A_vS1B_EENS_8epilogue10collective18CollectiveEpilogueINS1E_23Sm100TmaWarpSpecializedILi3ELi2ELi16ELb1ELb0EEEJSH_NS5_IJNSS_ISF_SB_EENSS_ISG_SB_EEEEESI_SJ_SI_SJ_NS1E_6fusion15FusionCallbacksIS1I_NS1M_17LinearCombinationISI_fSI_fLNS_15FloatRoundStyleE2EEESH_S1L_JEEENS4_5SM1004TMEM4LOAD26SM100_TMEM_LOAD_16dp256b4xES1C_S1A_NS4_17SM75_U32x4_LDSM_NENS4_14SM90_TMA_STOREES1A_NS4_17SM90_U32x4_STSM_NENS4_39AutoVectorizingCopyWithAssumedAlignmentILi128EEEEEEvvEEEEvNT_6ParamsE,"",@"SHT_CUDA_INFO"
	.sectionflags	@""
	.align	4


	//----- nvinfo : EIATTR_CUDA_API_VERSION
	.align		4
        /*0000*/ 	.byte	0x04, 0x37
        /*0002*/ 	.short	(.L_31 - .L_30)
.L_30:
        /*0004*/ 	.word	0x00000082


	//----- nvinfo : EIATTR_KPARAM_INFO
	.align		4
.L_31:
        /*0008*/ 	.byte	0x04, 0x17
        /*000a*/ 	.short	(.L_33 - .L_32)
.L_32:
        /*000c*/ 	.word	0x00000000
        /*0010*/ 	.short	0x0000
        /*0012*/ 	.short	0x0000
        /*0014*/ 	.byte	0x00, 0xf0, 0x01, 0x20


	//----- nvinfo : EIATTR_AT_ENTRY_FRAGMENTS
	.align		4
.L_33:
        /*0018*/ 	.byte	0x04, 0x4f
        /*001a*/ 	.short	(.L_35 - .L_34)


	//   ....[0]....
.L_34:
        /*001c*/ 	.word	0x00000006


	//----- nvinfo : EIATTR_RESERVED_SMEM_USED
	.align		4
.L_35:
        /*0020*/ 	.byte	0x01, 0x41
	.zero		2


	//----- nvinfo : EIATTR_SPARSE_MMA_MASK
	.align		4
        /*0024*/ 	.byte	0x03, 0x50
        /*0026*/ 	.short	0x0000


	//----- nvinfo : EIATTR_TCGEN05_1CTA_USED
	.align		4
        /*0028*/ 	.byte	0x01, 0x51
	.zero		2


	//----- nvinfo : EIATTR_MAXREG_COUNT
	.align		4
        /*002c*/ 	.byte	0x03, 0x1b
        /*002e*/ 	.short	0x00ff


	//----- nvinfo : EIATTR_NUM_BARRIERS
	.align		4
        /*0030*/ 	.byte	0x02, 0x4c
        /*0032*/ 	.byte	0x07
	.zero		1


	//----- nvinfo : EIATTR_EXTERNS
	.align		4
        /*0034*/ 	.byte	0x04, 0x0f
        /*0036*/ 	.short	(.L_37 - .L_36)


	//   ....[0]....
	.align		4
.L_36:
        /*0038*/ 	.word	index@(__assertfail)


	//----- nvinfo : EIATTR_MERCURY_ISA_VERSION
	.align		4
.L_37:
        /*003c*/ 	.byte	0x03, 0x5f
        /*003e*/ 	.short	0x0101


	//----- nvinfo : EIATTR_INT_WARP_WIDE_INSTR_OFFSETS
	.align		4
        /*0040*/ 	.byte	0x04, 0x31
        /*0042*/ 	.short	(.L_39 - .L_38)


	//   ....[0]....
.L_38:
        /*0044*/ 	.word	0x00004b50


	//   ....[1]....
        /*0048*/ 	.word	0x00004b80


	//   ....[2]....
        /*004c*/ 	.word	0x00004ba0


	//   ....[3]....
        /*0050*/ 	.word	0x00005770


	//   ....[4]....
        /*0054*/ 	.word	0x000057f0


	//   ....[5]....
        /*0058*/ 	.word	0x000058f0


	//   ....[6]....
        /*005c*/ 	.word	0x00005a00


	//----- nvinfo : EIATTR_COOP_GROUP_MASK_REGIDS
	.align		4
.L_39:
        /*0060*/ 	.byte	0x04, 0x29
        /*0062*/ 	.short	(.L_41 - .L_40)


	//   ....[0]....
.L_40:
        /*0064*/ 	.word	0xffffffff


	//   ....[1]....
        /*0068*/ 	.word	0xffffffff


	//   ....[2]....
        /*006c*/ 	.word	0xffffffff


	//   ....[3]....
        /*0070*/ 	.word	0xffffffff


	//   ....[4]....
        /*0074*/ 	.word	0xffffffff


	//   ....[5]....
        /*0078*/ 	.word	0xffffffff


	//   ....[6]....
        /*007c*/ 	.word	0xffffffff


	//   ....[7]....
        /*0080*/ 	.word	0xffffffff


	//   ....[8]....
        /*0084*/ 	.word	0xffffffff


	//   ....[9]....
        /*0088*/ 	.word	0xffffffff


	//   ....[10]....
        /*008c*/ 	.word	0xffffffff


	//   ....[11]....
        /*0090*/ 	.word	0xffffffff


	//   ....[12]....
        /*0094*/ 	.word	0xffffffff


	//   ....[13]....
        /*0098*/ 	.word	0xffffffff


	//----- nvinfo : EIATTR_COOP_GROUP_INSTR_OFFSETS
	.align		4
.L_41:
        /*009c*/ 	.byte	0x04, 0x28
        /*009e*/ 	.short	(.L_43 - .L_42)


	//   ....[0]....
.L_42:
        /*00a0*/ 	.word	0x00000080


	//   ....[1]....
        /*00a4*/ 	.word	0x000004f0


	//   ....[2]....
        /*00a8*/ 	.word	0x00000990


	//   ....[3]....
        /*00ac*/ 	.word	0x00000b10


	//   ....[4]....
        /*00b0*/ 	.word	0x00000c10


	//   ....[5]....
        /*00b4*/ 	.word	0x00000d80


	//   ....[6]....
        /*00b8*/ 	.word	0x00000f20


	//   ....[7]....
        /*00bc*/ 	.word	0x000010d0


	//   ....[8]....
        /*00c0*/ 	.word	0x00002300


	//   ....[9]....
        /*00c4*/ 	.word	0x00003e20


	//   ....[10]....
        /*00c8*/ 	.word	0x00004030


	//   ....[11]....
        /*00cc*/ 	.word	0x00004060


	//   ....[12]....
        /*00d0*/ 	.word	0x00004a30


	//   ....[13]....
        /*00d4*/ 	.word	0x00004c60


	//----- nvinfo : EIATTR_VRC_CTA_INIT_COUNT
	.align		4
.L_43:
        /*00d8*/ 	.byte	0x02, 0x4a
        /*00da*/ 	.byte	0x80
	.zero		1


	//----- nvinfo : EIATTR_SYSCALL_OFFSETS
	.align		4
        /*00dc*/ 	.byte	0x04, 0x46
        /*00de*/ 	.short	(.L_45 - .L_44)


	//   ....[0]....
.L_44:
        /*00e0*/ 	.word	0x00006700


	//   ....[1]....
        /*00e4*/ 	.word	0x000067f0


	//   ....[2]....
        /*00e8*/ 	.word	0x00007030


	//   ....[3]....
        /*00ec*/ 	.word	0x00007980


	//----- nvinfo : EIATTR_MBARRIER_INSTR_OFFSETS
	.align		4
.L_45:
        /*00f0*/ 	.byte	0x04, 0x39
        /*00f2*/ 	.short	(.L_47 - .L_46)


	//   ....[0]....
.L_46:
        /*00f4*/ 	.word	0x00000630
        /*00f8*/ 	.word	0x000000ff
        /*00fc*/ 	.word	0x00000000
        /*0100*/ 	.short	0x0100
        /*0102*/ 	.byte	0x04
	.zero		1


	//   ....[1]....
        /*0104*/ 	.word	0x00000640
        /*0108*/ 	.word	0x000000ff
        /*010c*/ 	.word	0x000000d0
        /*0110*/ 	.short	0x0100
        /*0112*/ 	.byte	0x04
	.zero		1


	//   ....[2]....
        /*0114*/ 	.word	0x00000650
        /*0118*/ 	.word	0x000000ff
        /*011c*/ 	.word	0x00000008
        /*0120*/ 	.short	0x0100
        /*0122*/ 	.byte	0x04
	.zero		1


	//   ....[3]....
        /*0124*/ 	.word	0x00000660
        /*0128*/ 	.word	0x000000ff
        /*012c*/ 	.word	0x000000d8
        /*0130*/ 	.short	0x0100
        /*0132*/ 	.byte	0x04
	.zero		1


	//   ....[4]....
        /*0134*/ 	.word	0x00000670
        /*0138*/ 	.word	0x000000ff
        /*013c*/ 	.word	0x00000010
        /*0140*/ 	.short	0x0100
        /*0142*/ 	.byte	0x04
	.zero		1


	//   ....[5]....
        /*0144*/ 	.word	0x00000680
        /*0148*/ 	.word	0x000000ff
        /*014c*/ 	.word	0x000000e0
        /*0150*/ 	.short	0x0100
        /*0152*/ 	.byte	0x04
	.zero		1


	//   ....[6]....
        /*0154*/ 	.word	0x00000690
        /*0158*/ 	.word	0x000000ff
        /*015c*/ 	.word	0x00000018
        /*0160*/ 	.short	0x0100
        /*0162*/ 	.byte	0x04
	.zero		1


	//   ....[7]....
        /*0164*/ 	.word	0x000006a0
        /*0168*/ 	.word	0x000000ff
        /*016c*/ 	.word	0x000000e8
        /*0170*/ 	.short	0x0100
        /*0172*/ 	.byte	0x04
	.zero		1


	//   ....[8]....
        /*0174*/ 	.word	0x000006b0
        /*0178*/ 	.word	0x000000ff
        /*017c*/ 	.word	0x00000020
        /*0180*/ 	.short	0x0100
        /*0182*/ 	.byte	0x04
	.zero		1


	//   ....[9]....
        /*0184*/ 	.word	0x000006c0
        /*0188*/ 	.word	0x000000ff
        /*018c*/ 	.word	0x000000f0
        /*0190*/ 	.short	0x0100
        /*0192*/ 	.byte	0x04
	.zero		1


	//   ....[10]....
        /*0194*/ 	.word	0x000006d0
        /*0198*/ 	.word	0x000000ff
        /*019c*/ 	.word	0x00000028
        /*01a0*/ 	.short	0x0100
        /*01a2*/ 	.byte	0x04
	.zero		1


	//   ....[11]....
        /*01a4*/ 	.word	0x000006e0
        /*01a8*/ 	.word	0x000000ff
        /*01ac*/ 	.word	0x000000f8
        /*01b0*/ 	.short	0x0100
        /*01b2*/ 	.byte	0x04
	.zero		1


	//   ....[12]....
        /*01b4*/ 	.word	0x000006f0
        /*01b8*/ 	.word	0x000000ff
        /*01bc*/ 	.word	0x00000030
        /*01c0*/ 	.short	0x0100
        /*01c2*/ 	.byte	0x04
	.zero		1


	//   ....[13]....
        /*01c4*/ 	.word	0x00000700
        /*01c8*/ 	.word	0x000000ff
        /*01cc*/ 	.word	0x00000100
        /*01d0*/ 	.short	0x0100
        /*01d2*/ 	.byte	0x04
	.zero		1


	//   ....[14]....
        /*01d4*/ 	.word	0x00000710
        /*01d8*/ 	.word	0x000000ff
        /*01dc*/ 	.word	0x00000038
        /*01e0*/ 	.short	0x0100
        /*01e2*/ 	.byte	0x04
	.zero		1


	//   ....[15]....
        /*01e4*/ 	.word	0x00000720
        /*01e8*/ 	.word	0x000000ff
        /*01ec*/ 	.word	0x00000108
        /*01f0*/ 	.short	0x0100
        /*01f2*/ 	.byte	0x04
	.zero		1


	//   ....[16]....
        /*01f4*/ 	.word	0x00000730
        /*01f8*/ 	.word	0x000000ff
        /*01fc*/ 	.word	0x00000040
        /*0200*/ 	.short	0x0100
        /*0202*/ 	.byte	0x04
	.zero		1


	//   ....[17]....
        /*0204*/ 	.word	0x00000740
        /*0208*/ 	.word	0x000000ff
        /*020c*/ 	.word	0x00000110
        /*0210*/ 	.short	0x0100
        /*0212*/ 	.byte	0x04
	.zero		1


	//   ....[18]....
        /*0214*/ 	.word	0x00000750
        /*0218*/ 	.word	0x000000ff
        /*021c*/ 	.word	0x00000048
        /*0220*/ 	.short	0x0100
        /*0222*/ 	.byte	0x04
	.zero		1


	//   ....[19]....
        /*0224*/ 	.word	0x00000760
        /*0228*/ 	.word	0x000000ff
        /*022c*/ 	.word	0x00000118
        /*0230*/ 	.short	0x0100
        /*0232*/ 	.byte	0x04
	.zero		1


	//   ....[20]....
        /*0234*/ 	.word	0x00000770
        /*0238*/ 	.word	0x000000ff
        /*023c*/ 	.word	0x00000050
        /*0240*/ 	.short	0x0100
        /*0242*/ 	.byte	0x04
	.zero		1


	//   ....[21]....
        /*0244*/ 	.word	0x00000780
        /*0248*/ 	.word	0x000000ff
        /*024c*/ 	.word	0x00000120
        /*0250*/ 	.short	0x0100
        /*0252*/ 	.byte	0x04
	.zero		1


	//   ....[22]....
        /*0254*/ 	.word	0x00000790
        /*0258*/ 	.word	0x000000ff
        /*025c*/ 	.word	0x00000058
        /*0260*/ 	.short	0x0100
        /*0262*/ 	.byte	0x04
	.zero		1


	//   ....[23]....
        /*0264*/ 	.word	0x000007a0
        /*0268*/ 	.word	0x000000ff
        /*026c*/ 	.word	0x00000128
        /*0270*/ 	.short	0x0100
        /*0272*/ 	.byte	0x04
	.zero		1


	//   ....[24]....
        /*0274*/ 	.word	0x000007b0
        /*0278*/ 	.word	0x000000ff
        /*027c*/ 	.word	0x00000060
        /*0280*/ 	.short	0x0100
        /*0282*/ 	.byte	0x04
	.zero		1


	//   ....[25]....
        /*0284*/ 	.word	0x000007c0
        /*0288*/ 	.word	0x000000ff
        /*028c*/ 	.word	0x00000130
        /*0290*/ 	.short	0x0100
        /*0292*/ 	.byte	0x04
	.zero		1


	//   ....[26]....
        /*0294*/ 	.word	0x000007d0
        /*0298*/ 	.word	0x000000ff
        /*029c*/ 	.word	0x00000068
        /*02a0*/ 	.short	0x0100
        /*02a2*/ 	.byte	0x04
	.zero		1


	//   ....[27]....
        /*02a4*/ 	.word	0x000007e0
        /*02a8*/ 	.word	0x000000ff
        /*02ac*/ 	.word	0x00000138
        /*02b0*/ 	.short	0x0100
        /*02b2*/ 	.byte	0x04
	.zero		1


	//   ....[28]....
        /*02b4*/ 	.word	0x000007f0
        /*02b8*/ 	.word	0x000000ff
        /*02bc*/ 	.word	0x00000070
        /*02c0*/ 	.short	0x0100
        /*02c2*/ 	.byte	0x04
	.zero		1


	//   ....[29]....
        /*02c4*/ 	.word	0x00000800
        /*02c8*/ 	.word	0x000000ff
        /*02cc*/ 	.word	0x00000140
        /*02d0*/ 	.short	0x0100
        /*02d2*/ 	.byte	0x04
	.zero		1


	//   ....[30]....
        /*02d4*/ 	.word	0x00000810
        /*02d8*/ 	.word	0x000000ff
        /*02dc*/ 	.word	0x00000078
        /*02e0*/ 	.short	0x0100
        /*02e2*/ 	.byte	0x04
	.zero		1


	//   ....[31]....
        /*02e4*/ 	.word	0x00000820
        /*02e8*/ 	.word	0x000000ff
        /*02ec*/ 	.word	0x00000148
        /*02f0*/ 	.short	0x0100
        /*02f2*/ 	.byte	0x04
	.zero		1


	//   ....[32]....
        /*02f4*/ 	.word	0x00000830
        /*02f8*/ 	.word	0x000000ff
        /*02fc*/ 	.word	0x00000080
        /*0300*/ 	.short	0x0100
        /*0302*/ 	.byte	0x04
	.zero		1


	//   ....[33]....
        /*0304*/ 	.word	0x00000840
        /*0308*/ 	.word	0x000000ff
        /*030c*/ 	.word	0x00000150
        /*0310*/ 	.short	0x0100
        /*0312*/ 	.byte	0x04
	.zero		1


	//   ....[34]....
        /*0314*/ 	.word	0x00000850
        /*0318*/ 	.word	0x000000ff
        /*031c*/ 	.word	0x00000088
        /*0320*/ 	.short	0x0100
        /*0322*/ 	.byte	0x04
	.zero		1


	//   ....[35]....
        /*0324*/ 	.word	0x00000860
        /*0328*/ 	.word	0x000000ff
        /*032c*/ 	.word	0x00000158
        /*0330*/ 	.short	0x0100
        /*0332*/ 	.byte	0x04
	.zero		1


	//   ....[36]....
        /*0334*/ 	.word	0x00000870
        /*0338*/ 	.word	0x000000ff
        /*033c*/ 	.word	0x00000090
        /*0340*/ 	.short	0x0100
        /*0342*/ 	.byte	0x04
	.zero		1


	//   ....[37]....
        /*0344*/ 	.word	0x00000880
        /*0348*/ 	.word	0x000000ff
        /*034c*/ 	.word	0x00000160
        /*0350*/ 	.short	0x0100
        /*0352*/ 	.byte	0x04
	.zero		1


	//   ....[38]....
        /*0354*/ 	.word	0x00000890
        /*0358*/ 	.word	0x000000ff
        /*035c*/ 	.word	0x00000098
        /*0360*/ 	.short	0x0100
        /*0362*/ 	.byte	0x04
	.zero		1


	//   ....[39]....
        /*0364*/ 	.word	0x000008a0
        /*0368*/ 	.word	0x000000ff
        /*036c*/ 	.word	0x00000168
        /*0370*/ 	.short	0x0100
        /*0372*/ 	.byte	0x04
	.zero		1


	//   ....[40]....
        /*0374*/ 	.word	0x000008b0
        /*0378*/ 	.word	0x000000ff
        /*037c*/ 	.word	0x000000a0
        /*0380*/ 	.short	0x0100
        /*0382*/ 	.byte	0x04
	.zero		1


	//   ....[41]....
        /*0384*/ 	.word	0x000008c0
        /*0388*/ 	.word	0x000000ff
        /*038c*/ 	.word	0x00000170
        /*0390*/ 	.short	0x0100
        /*0392*/ 	.byte	0x04
	.zero		1


	//   ....[42]....
        /*0394*/ 	.word	0x000008d0
        /*0398*/ 	.word	0x000000ff
        /*039c*/ 	.word	0x000000a8
        /*03a0*/ 	.short	0x0100
        /*03a2*/ 	.byte	0x04
	.zero		1


	//   ....[43]....
        /*03a4*/ 	.word	0x000008e0
        /*03a8*/ 	.word	0x000000ff
        /*03ac*/ 	.word	0x00000178
        /*03b0*/ 	.short	0x0100
        /*03b2*/ 	.byte	0x04
	.zero		1


	//   ....[44]....
        /*03b4*/ 	.word	0x000008f0
        /*03b8*/ 	.word	0x000000ff
        /*03bc*/ 	.word	0x000000b0
        /*03c0*/ 	.short	0x0100
        /*03c2*/ 	.byte	0x04
	.zero		1


	//   ....[45]....
        /*03c4*/ 	.word	0x00000900
        /*03c8*/ 	.word	0x000000ff
        /*03cc*/ 	.word	0x00000180
        /*03d0*/ 	.short	0x0100
        /*03d2*/ 	.byte	0x04
	.zero		1


	//   ....[46]....
        /*03d4*/ 	.word	0x00000910
        /*03d8*/ 	.word	0x000000ff
        /*03dc*/ 	.word	0x000000b8
        /*03e0*/ 	.short	0x0100
        /*03e2*/ 	.byte	0x04
	.zero		1


	//   ....[47]....
        /*03e4*/ 	.word	0x00000920
        /*03e8*/ 	.word	0x000000ff
        /*03ec*/ 	.word	0x00000188
        /*03f0*/ 	.short	0x0100
        /*03f2*/ 	.byte	0x04
	.zero		1


	//   ....[48]....
        /*03f4*/ 	.word	0x00000930
        /*03f8*/ 	.word	0x000000ff
        /*03fc*/ 	.word	0x000000c0
        /*0400*/ 	.short	0x0100
        /*0402*/ 	.byte	0x04
	.zero		1


	//   ....[49]....
        /*0404*/ 	.word	0x00000940
        /*0408*/ 	.word	0x000000ff
        /*040c*/ 	.word	0x00000190
        /*0410*/ 	.short	0x0100
        /*0412*/ 	.byte	0x04
	.zero		1


	//   ....[50]....
        /*0414*/ 	.word	0x00000950
        /*0418*/ 	.word	0x000000ff
        /*041c*/ 	.word	0x000000c8
        /*0420*/ 	.short	0x0100
        /*0422*/ 	.byte	0x04
	.zero		1


	//   ....[51]....
        /*0424*/ 	.word	0x00000960
        /*0428*/ 	.word	0x000000ff
        /*042c*/ 	.word	0x00000198
        /*0430*/ 	.short	0x0100
        /*0432*/ 	.byte	0x04
	.zero		1


	//   ....[52]....
        /*0434*/ 	.word	0x00000aa0
        /*0438*/ 	.word	0x000000ff
        /*043c*/ 	.word	0x000001a0
        /*0440*/ 	.short	0x0100
        /*0442*/ 	.byte	0x04
	.zero		1


	//   ....[53]....
        /*0444*/ 	.word	0x00000ab0
        /*0448*/ 	.word	0x000000ff
        /*044c*/ 	.word	0x000001b8
        /*0450*/ 	.short	0x0100
        /*0452*/ 	.byte	0x04
	.zero		1


	//   ....[54]....
        /*0454*/ 	.word	0x00000ac0
        /*0458*/ 	.word	0x000000ff
        /*045c*/ 	.word	0x000001a8
        /*0460*/ 	.short	0x0100
        /*0462*/ 	.byte	0x04
	.zero		1


	//   ....[55]....
        /*0464*/ 	.word	0x00000ad0
        /*0468*/ 	.word	0x000000ff
        /*046c*/ 	.word	0x000001c0
        /*0470*/ 	.short	0x0100
        /*0472*/ 	.byte	0x04
	.zero		1


	//   ....[56]....
        /*0474*/ 	.word	0x00000ae0
        /*0478*/ 	.word	0x000000ff
        /*047c*/ 	.word	0x000001b0
        /*0480*/ 	.short	0x0100
        /*0482*/ 	.byte	0x04
	.zero		1


	//   ....[57]....
        /*0484*/ 	.word	0x00000af0
        /*0488*/ 	.word	0x000000ff
        /*048c*/ 	.word	0x000001c8
        /*0490*/ 	.short	0x0100
        /*0492*/ 	.byte	0x04
	.zero		1


	//   ....[58]....
        /*0494*/ 	.word	0x00000be0
        /*0498*/ 	.word	0x000000ff
        /*049c*/ 	.word	0x000001d0
        /*04a0*/ 	.short	0x0100
        /*04a2*/ 	.byte	0x06
	.zero		1


	//   ....[59]....
        /*04a4*/ 	.word	0x00000bf0
        /*04a8*/ 	.word	0x000000ff
        /*04ac*/ 	.word	0x000001d8
        /*04b0*/ 	.short	0x0100
        /*04b2*/ 	.byte	0x06
	.zero		1


	//   ....[60]....
        /*04b4*/ 	.word	0x00000d30
        /*04b8*/ 	.word	0x000000ff
        /*04bc*/ 	.word	0x000001e0
        /*04c0*/ 	.short	0x0100
        /*04c2*/ 	.byte	0x06
	.zero		1


	//   ....[61]....
        /*04c4*/ 	.word	0x00000d40
        /*04c8*/ 	.word	0x000000ff
        /*04cc*/ 	.word	0x000001f0
        /*04d0*/ 	.short	0x0100
        /*04d2*/ 	.byte	0x06
	.zero		1


	//   ....[62]....
        /*04d4*/ 	.word	0x00000d50
        /*04d8*/ 	.word	0x000000ff
        /*04dc*/ 	.word	0x000001e8
        /*04e0*/ 	.short	0x0100
        /*04e2*/ 	.byte	0x06
	.zero		1


	//   ....[63]....
        /*04e4*/ 	.word	0x00000d60
        /*04e8*/ 	.word	0x000000ff
        /*04ec*/ 	.word	0x000001f8
        /*04f0*/ 	.short	0x0100
        /*04f2*/ 	.byte	0x06
	.zero		1


	//   ....[64]....
        /*04f4*/ 	.word	0x00000e90
        /*04f8*/ 	.word	0x000000ff
        /*04fc*/ 	.word	0x00000200
        /*0500*/ 	.short	0x0100
        /*0502*/ 	.byte	0x04
	.zero		1


	//   ....[65]....
        /*0504*/ 	.word	0x00000ea0
        /*0508*/ 	.word	0x000000ff
        /*050c*/ 	.word	0x00000220
        /*0510*/ 	.short	0x0100
        /*0512*/ 	.byte	0x04
	.zero		1


	//   ....[66]....
        /*0514*/ 	.word	0x00000eb0
        /*0518*/ 	.word	0x000000ff
        /*051c*/ 	.word	0x00000208
        /*0520*/ 	.short	0x0100
        /*0522*/ 	.byte	0x04
	.zero		1


	//   ....[67]....
        /*0524*/ 	.word	0x00000ec0
        /*0528*/ 	.word	0x000000ff
        /*052c*/ 	.word	0x00000228
        /*0530*/ 	.short	0x0100
        /*0532*/ 	.byte	0x04
	.zero		1


	//   ....[68]....
        /*0534*/ 	.word	0x00000ed0
        /*0538*/ 	.word	0x000000ff
        /*053c*/ 	.word	0x00000210
        /*0540*/ 	.short	0x0100
        /*0542*/ 	.byte	0x04
	.zero		1


	//   ....[69]....
        /*0544*/ 	.word	0x00000ee0
        /*0548*/ 	.word	0x000000ff
        /*054c*/ 	.word	0x00000230
        /*0550*/ 	.short	0x0100
        /*0552*/ 	.byte	0x04
	.zero		1


	//   ....[70]....
        /*0554*/ 	.word	0x00000ef0
        /*0558*/ 	.word	0x000000ff
        /*055c*/ 	.word	0x00000218
        /*0560*/ 	.short	0x0100
        /*0562*/ 	.byte	0x04
	.zero		1


	//   ....[71]....
        /*0564*/ 	.word	0x00000f00
        /*0568*/ 	.word	0x000000ff
        /*056c*/ 	.word	0x00000238
        /*0570*/ 	.short	0x0100
        /*0572*/ 	.byte	0x04
	.zero		1


	//   ....[72]....
        /*0574*/ 	.word	0x00000ff0
        /*0578*/ 	.word	0x000000ff
        /*057c*/ 	.word	0x00000240
        /*0580*/ 	.short	0x0100
        /*0582*/ 	.byte	0x04
	.zero		1


	//   ....[73]....
        /*0584*/ 	.word	0x00001000
        /*0588*/ 	.word	0x000000ff
        /*058c*/ 	.word	0x00000250
        /*0590*/ 	.short	0x0100
        /*0592*/ 	.byte	0x04
	.zero		1


	//   ....[74]....
        /*0594*/ 	.word	0x00001010
        /*0598*/ 	.word	0x000000ff
        /*059c*/ 	.word	0x00000248
        /*05a0*/ 	.short	0x0100
        /*05a2*/ 	.byte	0x04
	.zero		1


	//   ....[75]....
        /*05a4*/ 	.word	0x00001020
        /*05a8*/ 	.word	0x000000ff
        /*05ac*/ 	.word	0x00000258
        /*05b0*/ 	.short	0x0100
        /*05b2*/ 	.byte	0x04
	.zero		1


	//   ....[76]....
        /*05b4*/ 	.word	0x00001b80
        /*05b8*/ 	.word	0x00000000
        /*05bc*/ 	.word	0x00000250
        /*05c0*/ 	.short	0x010a
        /*05c2*/ 	.byte	0xff
	.zero		1


	//   ....[77]....
        /*05c4*/ 	.word	0x00001bb0
        /*05c8*/ 	.word	0x00000000
        /*05cc*/ 	.word	0x00000240
        /*05d0*/ 	.short	0x0101
        /*05d2*/ 	.byte	0xff
	.zero		1


	//   ....[78]....
        /*05d4*/ 	.word	0x00001c80
        /*05d8*/ 	.word	0x000000ff
        /*05dc*/ 	.word	0x000000d0
        /*05e0*/ 	.short	0x010a
        /*05e2*/ 	.byte	0x04
	.zero		1


	//   ....[79]....
        /*05e4*/ 	.word	0x00001d00
        /*05e8*/ 	.word	0x000000ff
        /*05ec*/ 	.word	0x000000d0
        /*05f0*/ 	.short	0x010a
        /*05f2*/ 	.byte	0x21
	.zero		1


	//   ....[80]....
        /*05f4*/ 	.word	0x00001ea0
        /*05f8*/ 	.word	0x000000ff
        /*05fc*/ 	.word	0x000000d0
        /*0600*/ 	.short	0x010a
        /*0602*/ 	.byte	0x08
	.zero		1


	//   ....[81]....
        /*0604*/ 	.word	0x00001fb0
        /*0608*/ 	.word	0x000000ff
        /*060c*/ 	.word	0x000001d8
        /*0610*/ 	.short	0x0101
        /*0612*/ 	.byte	0x06
	.zero		1


	//   ....[82]....
        /*0614*/ 	.word	0x00001fd0
        /*0618*/ 	.word	0x000000ff
        /*061c*/ 	.word	0x000000d0
        /*0620*/ 	.short	0x010a
        /*0622*/ 	.byte	0x04
	.zero		1


	//   ....[83]....
        /*0624*/ 	.word	0x00002050
        /*0628*/ 	.word	0x000000ff
        /*062c*/ 	.word	0x000000d0
        /*0630*/ 	.short	0x010a
        /*0632*/ 	.byte	0x11
	.zero		1


	//   ....[84]....
        /*0634*/ 	.word	0x000021f0
        /*0638*/ 	.word	0x000000ff
        /*063c*/ 	.word	0x000000d0
        /*0640*/ 	.short	0x010a
        /*0642*/ 	.byte	0x07
	.zero		1


	//   ....[85]....
        /*0644*/ 	.word	0x00002330
        /*0648*/ 	.word	0x00000003
        /*064c*/ 	.word	0x000001e0
        /*0650*/ 	.short	0x010a
        /*0652*/ 	.byte	0xff
	.zero		1


	//   ....[86]....
        /*0654*/ 	.word	0x00002480
        /*0658*/ 	.word	0x00000000
        /*065c*/ 	.word	0x00000000
        /*0660*/ 	.short	0x0101
        /*0662*/ 	.byte	0xff
	.zero		1


	//   ....[87]....
        /*0664*/ 	.word	0x00002a40
        /*0668*/ 	.word	0x000000ff
        /*066c*/ 	.word	0x00000000
        /*0670*/ 	.short	0x010a
        /*0672*/ 	.byte	0x04
	.zero		1


	//   ....[88]....
        /*0674*/ 	.word	0x00002ad0
        /*0678*/ 	.word	0x000000ff
        /*067c*/ 	.word	0x00000000
        /*0680*/ 	.short	0x010a
        /*0682*/ 	.byte	0x05
	.zero		1


	//   ....[89]....
        /*0684*/ 	.word	0x00002b60
        /*0688*/ 	.word	0x000000ff
        /*068c*/ 	.word	0x00000000
        /*0690*/ 	.short	0x010a
        /*0692*/ 	.byte	0x05
	.zero		1


	//   ....[90]....
        /*0694*/ 	.word	0x00002bf0
        /*0698*/ 	.word	0x000000ff
        /*069c*/ 	.word	0x00000000
        /*06a0*/ 	.short	0x010a
        /*06a2*/ 	.byte	0x05
	.zero		1


	//   ....[91]....
        /*06a4*/ 	.word	0x00002c80
        /*06a8*/ 	.word	0x000000ff
        /*06ac*/ 	.word	0x00000000
        /*06b0*/ 	.short	0x010a
        /*06b2*/ 	.byte	0x05
	.zero		1


	//   ....[92]....
        /*06b4*/ 	.word	0x00002d10
        /*06b8*/ 	.word	0x000000ff
        /*06bc*/ 	.word	0x00000000
        /*06c0*/ 	.short	0x010a
        /*06c2*/ 	.byte	0x05
	.zero		1


	//   ....[93]....
        /*06c4*/ 	.word	0x00002da0
        /*06c8*/ 	.word	0x000000ff
        /*06cc*/ 	.word	0x00000000
        /*06d0*/ 	.short	0x010a
        /*06d2*/ 	.byte	0x05
	.zero		1


	//   ....[94]....
        /*06d4*/ 	.word	0x00002e30
        /*06d8*/ 	.word	0x000000ff
        /*06dc*/ 	.word	0x00000000
        /*06e0*/ 	.short	0x010a
        /*06e2*/ 	.byte	0x05
	.zero		1


	//   ....[95]....
        /*06e4*/ 	.word	0x00002ec0
        /*06e8*/ 	.word	0x000000ff
        /*06ec*/ 	.word	0x00000000
        /*06f0*/ 	.short	0x010a
        /*06f2*/ 	.byte	0x05
	.zero		1


	//   ....[96]....
        /*06f4*/ 	.word	0x00002f50
        /*06f8*/ 	.word	0x000000ff
        /*06fc*/ 	.word	0x00000000
        /*0700*/ 	.short	0x010a
        /*0702*/ 	.byte	0x05
	.zero		1


	//   ....[97]....
        /*0704*/ 	.word	0x00002fe0
        /*0708*/ 	.word	0x000000ff
        /*070c*/ 	.word	0x00000000
        /*0710*/ 	.short	0x010a
        /*0712*/ 	.byte	0x05
	.zero		1


	//   ....[98]....
        /*0714*/ 	.word	0x00003070
        /*0718*/ 	.word	0x000000ff
        /*071c*/ 	.word	0x00000000
        /*0720*/ 	.short	0x010a
        /*0722*/ 	.byte	0x05
	.zero		1


	//   ....[99]....
        /*0724*/ 	.word	0x00003100
        /*0728*/ 	.word	0x000000ff
        /*072c*/ 	.word	0x00000000
        /*0730*/ 	.short	0x010a
        /*0732*/ 	.byte	0x05
	.zero		1


	//   ....[100]....
        /*0734*/ 	.word	0x00003190
        /*0738*/ 	.word	0x000000ff
        /*073c*/ 	.word	0x00000000
        /*0740*/ 	.short	0x010a
        /*0742*/ 	.byte	0x05
	.zero		1


	//   ....[101]....
        /*0744*/ 	.word	0x00003220
        /*0748*/ 	.word	0x000000ff
        /*074c*/ 	.word	0x00000000
        /*0750*/ 	.short	0x010a
        /*0752*/ 	.byte	0x05
	.zero		1


	//   ....[102]....
        /*0754*/ 	.word	0x000032b0
        /*0758*/ 	.word	0x000000ff
        /*075c*/ 	.word	0x00000000
        /*0760*/ 	.short	0x010a
        /*0762*/ 	.byte	0x05
	.zero		1


	//   ....[103]....
        /*0764*/ 	.word	0x00003340
        /*0768*/ 	.word	0x000000ff
        /*076c*/ 	.word	0x00000000
        /*0770*/ 	.short	0x010a
        /*0772*/ 	.byte	0x05
	.zero		1


	//   ....[104]....
        /*0774*/ 	.word	0x000033d0
        /*0778*/ 	.word	0x000000ff
        /*077c*/ 	.word	0x00000000
        /*0780*/ 	.short	0x010a
        /*0782*/ 	.byte	0x05
	.zero		1


	//   ....[105]....
        /*0784*/ 	.word	0x00003460
        /*0788*/ 	.word	0x000000ff
        /*078c*/ 	.word	0x00000000
        /*0790*/ 	.short	0x010a
        /*0792*/ 	.byte	0x05
	.zero		1


	//   ....[106]....
        /*0794*/ 	.word	0x000034f0
        /*0798*/ 	.word	0x000000ff
        /*079c*/ 	.word	0x00000000
        /*07a0*/ 	.short	0x010a
        /*07a2*/ 	.byte	0x05
	.zero		1


	//   ....[107]....
        /*07a4*/ 	.word	0x00003580
        /*07a8*/ 	.word	0x000000ff
        /*07ac*/ 	.word	0x00000000
        /*07b0*/ 	.short	0x010a
        /*07b2*/ 	.byte	0x05
	.zero		1


	//   ....[108]....
        /*07b4*/ 	.word	0x00003610
        /*07b8*/ 	.word	0x000000ff
        /*07bc*/ 	.word	0x00000000
        /*07c0*/ 	.short	0x010a
        /*07c2*/ 	.byte	0x05
	.zero		1


	//   ....[109]....
        /*07c4*/ 	.word	0x000036a0
        /*07c8*/ 	.word	0x000000ff
        /*07cc*/ 	.word	0x00000000
        /*07d0*/ 	.short	0x010a
        /*07d2*/ 	.byte	0x05
	.zero		1


	//   ....[110]....
        /*07d4*/ 	.word	0x00003730
        /*07d8*/ 	.word	0x000000ff
        /*07dc*/ 	.word	0x00000000
        /*07e0*/ 	.short	0x010a
        /*07e2*/ 	.byte	0x05
	.zero		1


	//   ....[111]....
        /*07e4*/ 	.word	0x000037c0
        /*07e8*/ 	.word	0x000000ff
        /*07ec*/ 	.word	0x00000000
        /*07f0*/ 	.short	0x010a
        /*07f2*/ 	.byte	0x05
	.zero		1


	//   ....[112]....
        /*07f4*/ 	.word	0x00003860
        /*07f8*/ 	.word	0x00000000
        /*07fc*/ 	.word	0x00000000
        /*0800*/ 	.short	0x010a
        /*0802*/ 	.byte	0xff
	.zero		1


	//   ....[113]....
        /*0804*/ 	.word	0x00003980
        /*0808*/ 	.word	0x00000002
        /*080c*/ 	.word	0x00000240
        /*0810*/ 	.short	0x010a
        /*0812*/ 	.byte	0xff
	.zero		1


	//   ....[114]....
        /*0814*/ 	.word	0x000039f0
        /*0818*/ 	.word	0x00000002
        /*081c*/ 	.word	0x00000000
        /*0820*/ 	.short	0x0101
        /*0822*/ 	.byte	0xff
	.zero		1


	//   ....[115]....
        /*0824*/ 	.word	0x00003a10
        /*0828*/ 	.word	0x000000ff
        /*082c*/ 	.word	0x000001f0
        /*0830*/ 	.short	0x010a
        /*0832*/ 	.byte	0x04
	.zero		1


	//   ....[116]....
        /*0834*/ 	.word	0x00003b30
        /*0838*/ 	.word	0x00000002
        /*083c*/ 	.word	0x000001e0
        /*0840*/ 	.short	0x010a
        /*0842*/ 	.byte	0xff
	.zero		1


	//   ....[117]....
        /*0844*/ 	.word	0x00003c30
        /*0848*/ 	.word	0x00000002
        /*084c*/ 	.word	0x00000000
        /*0850*/ 	.short	0x0101
        /*0852*/ 	.byte	0xff
	.zero		1


	//   ....[118]....
        /*0854*/ 	.word	0x00003cc0
        /*0858*/ 	.word	0x000000ff
        /*085c*/ 	.word	0x000001f0
        /*0860*/ 	.short	0x0106
        /*0862*/ 	.byte	0x04
	.zero		1


	//   ....[119]....
        /*0864*/ 	.word	0x00003ce0
        /*0868*/ 	.word	0x000000ff
        /*086c*/ 	.word	0x000001f0
        /*0870*/ 	.short	0x010a
        /*0872*/ 	.byte	0x04
	.zero		1


	//   ....[120]....
        /*0874*/ 	.word	0x00003d70
        /*0878*/ 	.word	0x000000ff
        /*087c*/ 	.word	0x000001f0
        /*0880*/ 	.short	0x0106
        /*0882*/ 	.byte	0x07
	.zero		1


	//   ....[121]....
        /*0884*/ 	.word	0x00003db0
        /*0888*/ 	.word	0x00000000
        /*088c*/ 	.word	0x000001f0
        /*0890*/ 	.short	0x010a
        /*0892*/ 	.byte	0xff
	.zero		1


	//   ....[122]....
        /*0894*/ 	.word	0x000042c0
        /*0898*/ 	.word	0x00000000
        /*089c*/ 	.word	0x000001e0
        /*08a0*/ 	.short	0x010a
        /*08a2*/ 	.byte	0xff
	.zero		1


	//   ....[123]....
        /*08a4*/ 	.word	0x000043c0
        /*08a8*/ 	.word	0x00000003
        /*08ac*/ 	.word	0x00000000
        /*08b0*/ 	.short	0x0101
        /*08b2*/ 	.byte	0xff
	.zero		1


	//   ....[124]....
        /*08b4*/ 	.word	0x000043d0
        /*08b8*/ 	.word	0x000000ff
        /*08bc*/ 	.word	0x00000000
        /*08c0*/ 	.short	0x010a
        /*08c2*/ 	.byte	0x04
	.zero		1


	//   ....[125]....
        /*08c4*/ 	.word	0x00004450
        /*08c8*/ 	.word	0x000000ff
        /*08cc*/ 	.word	0x00000220
        /*08d0*/ 	.short	0x010a
        /*08d2*/ 	.byte	0x17
	.zero		1


	//   ....[126]....
        /*08d4*/ 	.word	0x00004530
        /*08d8*/ 	.word	0x000000ff
        /*08dc*/ 	.word	0x00000000
        /*08e0*/ 	.short	0x010a
        /*08e2*/ 	.byte	0x05
	.zero		1


	//   ....[127]....
        /*08e4*/ 	.word	0x00004670
        /*08e8*/ 	.word	0x000000ff
        /*08ec*/ 	.word	0x00000000
        /*08f0*/ 	.short	0x010a
        /*08f2*/ 	.byte	0x04
	.zero		1


	//   ....[128]....
        /*08f4*/ 	.word	0x00004860
        /*08f8*/ 	.word	0x000000ff
        /*08fc*/ 	.word	0x00000000
        /*0900*/ 	.short	0x010a
        /*0902*/ 	.byte	0x04
	.zero		1


	//   ....[129]....
        /*0904*/ 	.word	0x000048f0
        /*0908*/ 	.word	0x000000ff
        /*090c*/ 	.word	0x00000000
        /*0910*/ 	.short	0x010a
        /*0912*/ 	.byte	0x05
	.zero		1


	//   ....[130]....
        /*0914*/ 	.word	0x00004980
        /*0918*/ 	.word	0x000000ff
        /*091c*/ 	.word	0x00000000
        /*0920*/ 	.short	0x010a
        /*0922*/ 	.byte	0x05
	.zero		1


	//   ....[131]....
        /*0924*/ 	.word	0x00004a10
        /*0928*/ 	.word	0x000000ff
        /*092c*/ 	.word	0x00000000
        /*0930*/ 	.short	0x010a
        /*0932*/ 	.byte	0x04
	.zero		1


	//   ....[132]....
        /*0934*/ 	.word	0x00004ea0
        /*0938*/ 	.word	0x0000000c
        /*093c*/ 	.word	0x000001e0
        /*0940*/ 	.short	0x010a
        /*0942*/ 	.byte	0xff
	.zero		1


	//   ....[133]....
        /*0944*/ 	.word	0x00005010
        /*0948*/ 	.word	0x00000000
        /*094c*/ 	.word	0x00000000
        /*0950*/ 	.short	0x0101
        /*0952*/ 	.byte	0xff
	.zero		1


	//   ....[134]....
        /*0954*/ 	.word	0x00005490
        /*0958*/ 	.word	0x000000ff
        /*095c*/ 	.word	0x000001d8
        /*0960*/ 	.short	0x010a
        /*0962*/ 	.byte	0x18
	.zero		1


	//   ....[135]....
        /*0964*/ 	.word	0x00005650
        /*0968*/ 	.word	0x000000ff
        /*096c*/ 	.word	0x000001b8
        /*0970*/ 	.short	0x010a
        /*0972*/ 	.byte	0x04
	.zero		1


	//   ....[136]....
        /*0974*/ 	.word	0x00005820
        /*0978*/ 	.word	0x000000ff
        /*097c*/ 	.word	0x000001a0
        /*0980*/ 	.short	0x010b
        /*0982*/ 	.byte	0x04
	.zero		1


	//   ....[137]....
        /*0984*/ 	.word	0x00005830
        /*0988*/ 	.word	0x000000ff
        /*098c*/ 	.word	0x00000000
        /*0990*/ 	.short	0x0101
        /*0992*/ 	.byte	0x14
	.zero		1


	//   ....[138]....
        /*0994*/ 	.word	0x00005840
        /*0998*/ 	.word	0x000000ff
        /*099c*/ 	.word	0x000001b8
        /*09a0*/ 	.short	0x010a
        /*09a2*/ 	.byte	0x05
	.zero		1


	//   ....[139]....
        /*09a4*/ 	.word	0x00005a30
        /*09a8*/ 	.word	0x000000ff
        /*09ac*/ 	.word	0x000001a0
        /*09b0*/ 	.short	0x010b
        /*09b2*/ 	.byte	0x05
	.zero		1


	//   ....[140]....
        /*09b4*/ 	.word	0x00005a40
        /*09b8*/ 	.word	0x000000ff
        /*09bc*/ 	.word	0x00000000
        /*09c0*/ 	.short	0x0101
        /*09c2*/ 	.byte	0x04
	.zero		1


	//   ....[141]....
        /*09c4*/ 	.word	0x00005ae0
        /*09c8*/ 	.word	0x000000ff
        /*09cc*/ 	.word	0x00000000
        /*09d0*/ 	.short	0x010a
        /*09d2*/ 	.byte	0x04
	.zero		1


	//   ....[142]....
        /*09d4*/ 	.word	0x00005b70
        /*09d8*/ 	.word	0x000000ff
        /*09dc*/ 	.word	0x00000000
        /*09e0*/ 	.short	0x010a
        /*09e2*/ 	.byte	0x05
	.zero		1


	//   ....[143]....
        /*09e4*/ 	.word	0x00005c10
        /*09e8*/ 	.word	0x00000000
        /*09ec*/ 	.word	0x00000000
        /*09f0*/ 	.short	0x010a
        /*09f2*/ 	.byte	0xff
	.zero		1


	//   ....[144]....
        /*09f4*/ 	.word	0x00005f70
        /*09f8*/ 	.word	0x00000000
        /*09fc*/ 	.word	0x000001e0
        /*0a00*/ 	.short	0x010a
        /*0a02*/ 	.byte	0xff
	.zero		1


	//   ....[145]....
        /*0a04*/ 	.word	0x00006040
        /*0a08*/ 	.word	0x00000000
        /*0a0c*/ 	.word	0x00000000
        /*0a10*/ 	.short	0x0101
        /*0a12*/ 	.byte	0xff
	.zero		1


	//   ....[146]....
        /*0a14*/ 	.word	0x00006c50
        /*0a18*/ 	.word	0x00000002
        /*0a1c*/ 	.word	0x000001a0
        /*0a20*/ 	.short	0x010a
        /*0a22*/ 	.byte	0xff
	.zero		1


	//   ....[147]....
        /*0a24*/ 	.word	0x00006c90
        /*0a28*/ 	.word	0x0000001b
        /*0a2c*/ 	.word	0x00000200
        /*0a30*/ 	.short	0x010a
        /*0a32*/ 	.byte	0xff
	.zero		1


	//   ....[148]....
        /*0a34*/ 	.word	0x00006d80
        /*0a38*/ 	.word	0x00000002
        /*0a3c*/ 	.word	0x000001a0
        /*0a40*/ 	.short	0x010a
        /*0a42*/ 	.byte	0xff
	.zero		1


	//   ....[149]....
        /*0a44*/ 	.word	0x00006f10
        /*0a48*/ 	.word	0x0000001b
        /*0a4c*/ 	.word	0x00000200
        /*0a50*/ 	.short	0x010a
        /*0a52*/ 	.byte	0xff
	.zero		1


	//   ....[150]....
        /*0a54*/ 	.word	0x000076e0
        /*0a58*/ 	.word	0x00000000
        /*0a5c*/ 	.word	0x00000000
        /*0a60*/ 	.short	0x0101
        /*0a62*/ 	.byte	0xff
	.zero		1


	//   ....[151]....
        /*0a64*/ 	.word	0x000076f0
        /*0a68*/ 	.word	0x00000002
        /*0a6c*/ 	.word	0x000001a0
        /*0a70*/ 	.short	0x010a
        /*0a72*/ 	.byte	0xff
	.zero		1


	//   ....[152]....
        /*0a74*/ 	.word	0x000077b0
        /*0a78*/ 	.word	0x00000002
        /*0a7c*/ 	.word	0x000001a0
        /*0a80*/ 	.short	0x010a
        /*0a82*/ 	.byte	0xff
	.zero		1


	//   ....[153]....
        /*0a84*/ 	.word	0x00007b50
        /*0a88*/ 	.word	0x000000ff
        /*0a8c*/ 	.word	0x00000000
        /*0a90*/ 	.short	0x0101
        /*0a92*/ 	.byte	0x04
	.zero		1


	//   ....[154]....
        /*0a94*/ 	.word	0x000080b0
        /*0a98*/ 	.word	0x00000000
        /*0a9c*/ 	.word	0x00000000
        /*0aa0*/ 	.short	0x0101
        /*0aa2*/ 	.byte	0xff
	.zero		1


	//   ....[155]....
        /*0aa4*/ 	.word	0x00008360
        /*0aa8*/ 	.word	0x000000ff
        /*0aac*/ 	.word	0x00000000
        /*0ab0*/ 	.short	0x0101
        /*0ab2*/ 	.byte	0x04
	.zero		1


	//   ....[156]....
        /*0ab4*/ 	.word	0x00008380
        /*0ab8*/ 	.word	0x00000000
        /*0abc*/ 	.word	0x00000250
        /*0ac0*/ 	.short	0x010a
        /*0ac2*/ 	.byte	0xff
	.zero		1


	//   ....[157]....
        /*0ac4*/ 	.word	0x000083e0
        /*0ac8*/ 	.word	0x00000000
        /*0acc*/ 	.word	0x000000d0
        /*0ad0*/ 	.short	0x010a
        /*0ad2*/ 	.byte	0xff
	.zero		1


	//   ....[158]....
        /*0ad4*/ 	.word	0x00008440
        /*0ad8*/ 	.word	0x00000000
        /*0adc*/ 	.word	0x000000d0
        /*0ae0*/ 	.short	0x010a
        /*0ae2*/ 	.byte	0xff
	.zero		1


	//   ....[159]....
        /*0ae4*/ 	.word	0x00008490
        /*0ae8*/ 	.word	0x00000003
        /*0aec*/ 	.word	0x000001e0
        /*0af0*/ 	.short	0x010a
        /*0af2*/ 	.byte	0xff
	.zero		1


	//   ....[160]....
        /*0af4*/ 	.word	0x000084f0
        /*0af8*/ 	.word	0x00000000
        /*0afc*/ 	.word	0x00000000
        /*0b00*/ 	.short	0x010a
        /*0b02*/ 	.byte	0xff
	.zero		1


	//   ....[161]....
        /*0b04*/ 	.word	0x00008550
        /*0b08*/ 	.word	0x00000000
        /*0b0c*/ 	.word	0x00000000
        /*0b10*/ 	.short	0x010a
        /*0b12*/ 	.byte	0xff
	.zero		1


	//   ....[162]....
        /*0b14*/ 	.word	0x000085b0
        /*0b18*/ 	.word	0x00000000
        /*0b1c*/ 	.word	0x00000000
        /*0b20*/ 	.short	0x010a
        /*0b22*/ 	.byte	0xff
	.zero		1


	//   ....[163]....
        /*0b24*/ 	.word	0x00008610
        /*0b28*/ 	.word	0x00000000
        /*0b2c*/ 	.word	0x00000000
        /*0b30*/ 	.short	0x010a
        /*0b32*/ 	.byte	0xff
	.zero		1


	//   ....[164]....
        /*0b34*/ 	.word	0x00008670
        /*0b38*/ 	.word	0x00000000
        /*0b3c*/ 	.word	0x00000000
        /*0b40*/ 	.short	0x010a
        /*0b42*/ 	.byte	0xff
	.zero		1


	//   ....[165]....
        /*0b44*/ 	.word	0x000086d0
        /*0b48*/ 	.word	0x00000000
        /*0b4c*/ 	.word	0x00000000
        /*0b50*/ 	.short	0x010a
        /*0b52*/ 	.byte	0xff
	.zero		1


	//   ....[166]....
        /*0b54*/ 	.word	0x00008730
        /*0b58*/ 	.word	0x00000000
        /*0b5c*/ 	.word	0x00000000
        /*0b60*/ 	.short	0x010a
        /*0b62*/ 	.byte	0xff
	.zero		1


	//   ....[167]....
        /*0b64*/ 	.word	0x00008790
        /*0b68*/ 	.word	0x00000000
        /*0b6c*/ 	.word	0x00000000
        /*0b70*/ 	.short	0x010a
        /*0b72*/ 	.byte	0xff
	.zero		1


	//   ....[168]....
        /*0b74*/ 	.word	0x000087f0
        /*0b78*/ 	.word	0x00000000
        /*0b7c*/ 	.word	0x00000000
        /*0b80*/ 	.short	0x010a
        /*0b82*/ 	.byte	0xff
	.zero		1


	//   ....[169]....
        /*0b84*/ 	.word	0x00008850
        /*0b88*/ 	.word	0x00000000
        /*0b8c*/ 	.word	0x00000000
        /*0b90*/ 	.short	0x010a
        /*0b92*/ 	.byte	0xff
	.zero		1


	//   ....[170]....
        /*0b94*/ 	.word	0x000088b0
        /*0b98*/ 	.word	0x00000000
        /*0b9c*/ 	.word	0x00000000
        /*0ba0*/ 	.short	0x010a
        /*0ba2*/ 	.byte	0xff
	.zero		1


	//   ....[171]....
        /*0ba4*/ 	.word	0x00008910
        /*0ba8*/ 	.word	0x00000000
        /*0bac*/ 	.word	0x00000000
        /*0bb0*/ 	.short	0x010a
        /*0bb2*/ 	.byte	0xff
	.zero		1


	//   ....[172]....
        /*0bb4*/ 	.word	0x00008970
        /*0bb8*/ 	.word	0x00000000
        /*0bbc*/ 	.word	0x00000000
        /*0bc0*/ 	.short	0x010a
        /*0bc2*/ 	.byte	0xff
	.zero		1


	//   ....[173]....
        /*0bc4*/ 	.word	0x000089d0
        /*0bc8*/ 	.word	0x00000000
        /*0bcc*/ 	.word	0x00000000
        /*0bd0*/ 	.short	0x010a
        /*0bd2*/ 	.byte	0xff
	.zero		1


	//   ....[174]....
        /*0bd4*/ 	.word	0x00008a30
        /*0bd8*/ 	.word	0x00000000
        /*0bdc*/ 	.word	0x00000000
        /*0be0*/ 	.short	0x010a
        /*0be2*/ 	.byte	0xff
	.zero		1


	//   ....[175]....
        /*0be4*/ 	.word	0x00008a90
        /*0be8*/ 	.word	0x00000000
        /*0bec*/ 	.word	0x00000000
        /*0bf0*/ 	.short	0x010a
        /*0bf2*/ 	.byte	0xff
	.zero		1


	//   ....[176]....
        /*0bf4*/ 	.word	0x00008af0
        /*0bf8*/ 	.word	0x00000000
        /*0bfc*/ 	.word	0x00000000
        /*0c00*/ 	.short	0x010a
        /*0c02*/ 	.byte	0xff
	.zero		1


	//   ....[177]....
        /*0c04*/ 	.word	0x00008b50
        /*0c08*/ 	.word	0x00000000
        /*0c0c*/ 	.word	0x00000000
        /*0c10*/ 	.short	0x010a
        /*0c12*/ 	.byte	0xff
	.zero		1


	//   ....[178]....
        /*0c14*/ 	.word	0x00008bb0
        /*0c18*/ 	.word	0x00000000
        /*0c1c*/ 	.word	0x00000000
        /*0c20*/ 	.short	0x010a
        /*0c22*/ 	.byte	0xff
	.zero		1


	//   ....[179]....
        /*0c24*/ 	.word	0x00008c10
        /*0c28*/ 	.word	0x00000000
        /*0c2c*/ 	.word	0x00000000
        /*0c30*/ 	.short	0x010a
        /*0c32*/ 	.byte	0xff
	.zero		1


	//   ....[180]....
        /*0c34*/ 	.word	0x00008c70
        /*0c38*/ 	.word	0x00000000
        /*0c3c*/ 	.word	0x00000000
        /*0c40*/ 	.short	0x010a
        /*0c42*/ 	.byte	0xff
	.zero		1


	//   ....[181]....
        /*0c44*/ 	.word	0x00008cd0
        /*0c48*/ 	.word	0x00000000
        /*0c4c*/ 	.word	0x00000000
        /*0c50*/ 	.short	0x010a
        /*0c52*/ 	.byte	0xff
	.zero		1


	//   ....[182]....
        /*0c54*/ 	.word	0x00008d30
        /*0c58*/ 	.word	0x00000000
        /*0c5c*/ 	.word	0x00000000
        /*0c60*/ 	.short	0x010a
        /*0c62*/ 	.byte	0xff
	.zero		1


	//   ....[183]....
        /*0c64*/ 	.word	0x00008d90
        /*0c68*/ 	.word	0x00000000
        /*0c6c*/ 	.word	0x00000000
        /*0c70*/ 	.short	0x010a
        /*0c72*/ 	.byte	0xff
	.zero		1


	//   ....[184]....
        /*0c74*/ 	.word	0x00008df0
        /*0c78*/ 	.word	0x00000000
        /*0c7c*/ 	.word	0x00000000
        /*0c80*/ 	.short	0x010a
        /*0c82*/ 	.byte	0xff
	.zero		1


	//   ....[185]....
        /*0c84*/ 	.word	0x00008e40
        /*0c88*/ 	.word	0x00000002
        /*0c8c*/ 	.word	0x00000240
        /*0c90*/ 	.short	0x010a
        /*0c92*/ 	.byte	0xff
	.zero		1


	//   ....[186]....
        /*0c94*/ 	.word	0x00008ea0
        /*0c98*/ 	.word	0x00000002
        /*0c9c*/ 	.word	0x000001f0
        /*0ca0*/ 	.short	0x010a
        /*0ca2*/ 	.byte	0xff
	.zero		1


	//   ....[187]....
        /*0ca4*/ 	.word	0x00008ef0
        /*0ca8*/ 	.word	0x00000002
        /*0cac*/ 	.word	0x000001e0
        /*0cb0*/ 	.short	0x010a
        /*0cb2*/ 	.byte	0xff
	.zero		1


	//   ....[188]....
        /*0cb4*/ 	.word	0x00008f50
        /*0cb8*/ 	.word	0x00000000
        /*0cbc*/ 	.word	0x000001f0
        /*0cc0*/ 	.short	0x010a
        /*0cc2*/ 	.byte	0xff
	.zero		1


	//   ....[189]....
        /*0cc4*/ 	.word	0x00008fa0
        /*0cc8*/ 	.word	0x00000000
        /*0ccc*/ 	.word	0x000001e0
        /*0cd0*/ 	.short	0x010a
        /*0cd2*/ 	.byte	0xff
	.zero		1


	//   ....[190]....
        /*0cd4*/ 	.word	0x00009000
        /*0cd8*/ 	.word	0x00000002
        /*0cdc*/ 	.word	0x00000220
        /*0ce0*/ 	.short	0x010a
        /*0ce2*/ 	.byte	0xff
	.zero		1


	//   ....[191]....
        /*0ce4*/ 	.word	0x00009060
        /*0ce8*/ 	.word	0x00000000
        /*0cec*/ 	.word	0x00000000
        /*0cf0*/ 	.short	0x010a
        /*0cf2*/ 	.byte	0xff
	.zero		1


	//   ....[192]....
        /*0cf4*/ 	.word	0x000090c0
        /*0cf8*/ 	.word	0x00000000
        /*0cfc*/ 	.word	0x00000000
        /*0d00*/ 	.short	0x010a
        /*0d02*/ 	.byte	0xff
	.zero		1


	//   ....[193]....
        /*0d04*/ 	.word	0x00009120
        /*0d08*/ 	.word	0x00000000
        /*0d0c*/ 	.word	0x00000000
        /*0d10*/ 	.short	0x010a
        /*0d12*/ 	.byte	0xff
	.zero		1


	//   ....[194]....
        /*0d14*/ 	.word	0x00009180
        /*0d18*/ 	.word	0x00000000
        /*0d1c*/ 	.word	0x00000000
        /*0d20*/ 	.short	0x010a
        /*0d22*/ 	.byte	0xff
	.zero		1


	//   ....[195]....
        /*0d24*/ 	.word	0x000091e0
        /*0d28*/ 	.word	0x00000000
        /*0d2c*/ 	.word	0x00000000
        /*0d30*/ 	.short	0x010a
        /*0d32*/ 	.byte	0xff
	.zero		1


	//   ....[196]....
        /*0d34*/ 	.word	0x00009230
        /*0d38*/ 	.word	0x0000000c
        /*0d3c*/ 	.word	0x000001e0
        /*0d40*/ 	.short	0x010a
        /*0d42*/ 	.byte	0xff
	.zero		1


	//   ....[197]....
        /*0d44*/ 	.word	0x00009290
        /*0d48*/ 	.word	0x00000000
        /*0d4c*/ 	.word	0x000001d8
        /*0d50*/ 	.short	0x010a
        /*0d52*/ 	.byte	0xff
	.zero		1


	//   ....[198]....
        /*0d54*/ 	.word	0x000092f0
        /*0d58*/ 	.word	0x00000000
        /*0d5c*/ 	.word	0x000001b8
        /*0d60*/ 	.short	0x010a
        /*0d62*/ 	.byte	0xff
	.zero		1


	//   ....[199]....
        /*0d64*/ 	.word	0x00009350
        /*0d68*/ 	.word	0x00000006
        /*0d6c*/ 	.word	0x000001b8
        /*0d70*/ 	.short	0x010a
        /*0d72*/ 	.byte	0xff
	.zero		1


	//   ....[200]....
        /*0d74*/ 	.word	0x000093b0
        /*0d78*/ 	.word	0x00000000
        /*0d7c*/ 	.word	0x00000000
        /*0d80*/ 	.short	0x010a
        /*0d82*/ 	.byte	0xff
	.zero		1


	//   ....[201]....
        /*0d84*/ 	.word	0x00009410
        /*0d88*/ 	.word	0x00000000
        /*0d8c*/ 	.word	0x00000000
        /*0d90*/ 	.short	0x010a
        /*0d92*/ 	.byte	0xff
	.zero		1


	//   ....[202]....
        /*0d94*/ 	.word	0x00009460
        /*0d98*/ 	.word	0x00000000
        /*0d9c*/ 	.word	0x000001e0
        /*0da0*/ 	.short	0x010a
        /*0da2*/ 	.byte	0xff
	.zero		1


	//   ....[203]....
        /*0da4*/ 	.word	0x000094b0
        /*0da8*/ 	.word	0x00000002
        /*0dac*/ 	.word	0x000001a0
        /*0db0*/ 	.short	0x010a
        /*0db2*/ 	.byte	0xff
	.zero		1


	//   ....[204]....
        /*0db4*/ 	.word	0x00009500
        /*0db8*/ 	.word	0x0000001b
        /*0dbc*/ 	.word	0x00000200
        /*0dc0*/ 	.short	0x010a
        /*0dc2*/ 	.byte	0xff
	.zero		1


	//   ....[205]....
        /*0dc4*/ 	.word	0x00009550
        /*0dc8*/ 	.word	0x00000002
        /*0dcc*/ 	.word	0x000001a0
        /*0dd0*/ 	.short	0x010a
        /*0dd2*/ 	.byte	0xff
	.zero		1


	//----- nvinfo : EIATTR_NUM_MBARRIERS
	.align		4
.L_47:
        /*0dd4*/ 	.byte	0x03, 0x38
        /*0dd6*/ 	.short	0x004c


	//----- nvinfo : EIATTR_EXIT_INSTR_OFFSETS
	.align		4
        /*0dd8*/ 	.byte	0x04, 0x1c
        /*0dda*/ 	.short	(.L_49 - .L_48)


	//   ....[0]....
.L_48:
        /*0ddc*/ 	.word	0x00003890


	//   ....[1]....
        /*0de0*/ 	.word	0x00003d80


	//   ....[2]....
        /*0de4*/ 	.word	0x00003de0


	//   ....[3]....
        /*0de8*/ 	.word	0x00004c70


	//   ....[4]....
        /*0dec*/ 	.word	0x00005c40


	//   ....[5]....
        /*0df0*/ 	.word	0x00005c80


	//   ....[6]....
        /*0df4*/ 	.word	0x00008250


	//   ....[7]....
        /*0df8*/ 	.word	0x000082d0


	//   ....[8]....
        /*0dfc*/ 	.word	0x00008300


	//   ....[9]....
        /*0e00*/ 	.word	0x00008370


	//----- nvinfo : EIATTR_MAX_THREADS
	.align		4
.L_49:
        /*0e04*/ 	.byte	0x04, 0x05
        /*0e06*/ 	.short	(.L_51 - .L_50)
.L_50:
        /*0e08*/ 	.word	0x00000100
        /*0e0c*/ 	.word	0x00000001
        /*0e10*/ 	.word	0x00000001


	//----- nvinfo : EIATTR_CRS_STACK_SIZE
	.align		4
.L_51:
        /*0e14*/ 	.byte	0x04, 0x1e
        /*0e16*/ 	.short	(.L_53 - .L_52)
.L_52:
        /*0e18*/ 	.word	0x00000000


	//----- nvinfo : EIATTR_CBANK_PARAM_SIZE
	.align		4
.L_53:
        /*0e1c*/ 	.byte	0x03, 0x19
        /*0e1e*/ 	.short	0x0800


	//----- nvinfo : EIATTR_PARAM_CBANK
	.align		4
        /*0e20*/ 	.byte	0x04, 0x0a
        /*0e22*/ 	.short	(.L_55 - .L_54)
	.align		4
.L_54:
        /*0e24*/ 	.word	index@(.nv.constant0._ZN7cutlass13device_kernelINS_4gemm6kernel13GemmUniversalIN4cute5tupleIJiiiiEEENS1_10collective13CollectiveMmaINS1_35MainloopSm100TmaUmmaWarpSpecializedILi26ELi2ELi4ENS5_IJNS4_1CILi1EEENSA_ILi2EEESB_EEEEENS5_IJNSA_ILi64EEESF_NSA_ILi32EEEEEENS_10bfloat16_tENS5_IJlSB_lEEESI_SJ_NS4_8TiledMMAINS4_8MMA_AtomIJNS4_20SM100_MMA_F16BF16_SSISI_SI_fLi64ELi64ELNS4_4UMMA5MajorE0ELSO_0ELNSN_7ScaleInE0ELSP_0EEEEEENS4_6LayoutINS5_IJSB_SB_SB_EEENS5_IJNSA_ILi0EEESU_SU_EEEEENS5_IJNS4_10UnderscoreESX_SX_EEEEENS4_23SM90_TMA_LOAD_MULTICASTENS4_14ComposedLayoutINS4_7SwizzleILi2ELi4ELi3EEENS4_18smem_ptr_flag_bitsILi16EEENSS_INS5_IJNSA_ILi8EEESG_EEENS5_IJSG_SB_EEEEEEEvNS4_8identityENS4_13SM90_TMA_LOADES1A_vS1B_EENS_8epilogue10collective18CollectiveEpilogueINS1E_23Sm100TmaWarpSpecializedILi3ELi2ELi16ELb1ELb0EEEJSH_NS5_IJNSS_ISF_SB_EENSS_ISG_SB_EEEEESI_SJ_SI_SJ_NS1E_6fusion15FusionCallbacksIS1I_NS1M_17LinearCombinationISI_fSI_fLNS_15FloatRoundStyleE2EEESH_S1L_JEEENS4_5SM1004TMEM4LOAD26SM100_TMEM_LOAD_16dp256b4xES1C_S1A_NS4_17SM75_U32x4_LDSM_NENS4_14SM90_TMA_STOREES1A_NS4_17SM90_U32x4_STSM_NENS4_39AutoVectorizingCopyWithAssumedAlignmentILi128EEEEEEvvEEEEvNT_6ParamsE)
        /*0e28*/ 	.short	0x0380
        /*0e2a*/ 	.short	0x0800


	//----- nvinfo : EIATTR_SW_WAR
	.align		4
.L_55:
        /*0e2c*/ 	.byte	0x04, 0x36
        /*0e2e*/ 	.short	(.L_57 - .L_56)
.L_56:
        /*0e30*/ 	.word	0x00000008
.L_57:


//--------------------- .nv.callgraph             --------------------------
	.section	.nv.callgraph,"",@"SHT_CUDA_CALLGRAPH"
	.align	4
	.sectionentsize	8
	.align		4
        /*0000*/ 	.word	0x00000000
	.align		4
        /*0004*/ 	.word	0xffffffff
	.align		4
        /*0008*/ 	.word	index@(_ZN7cutlass13device_kernelINS_4gemm6kernel13GemmUniversalIN4cute5tupleIJiiiiEEENS1_10collective13CollectiveMmaINS1_35MainloopSm100TmaUmmaWarpSpecializedILi26ELi2ELi4ENS5_IJNS4_1CILi1EEENSA_ILi2EEESB_EEEEENS5_IJNSA_ILi64EEESF_NSA_ILi32EEEEEENS_10bfloat16_tENS5_IJlSB_lEEESI_SJ_NS4_8TiledMMAINS4_8MMA_AtomIJNS4_20SM100_MMA_F16BF16_SSISI_SI_fLi64ELi64ELNS4_4UMMA5MajorE0ELSO_0ELNSN_7ScaleInE0ELSP_0EEEEEENS4_6LayoutINS5_IJSB_SB_SB_EEENS5_IJNSA_ILi0EEESU_SU_EEEEENS5_IJNS4_10UnderscoreESX_SX_EEEEENS4_23SM90_TMA_LOAD_MULTICASTENS4_14ComposedLayoutINS4_7SwizzleILi2ELi4ELi3EEENS4_18smem_ptr_flag_bitsILi16EEENSS_INS5_IJNSA_ILi8EEESG_EEENS5_IJSG_SB_EEEEEEEvNS4_8identityENS4_13SM90_TMA_LOADES1A_vS1B_EENS_8epilogue10collective18CollectiveEpilogueINS1E_23Sm100TmaWarpSpecializedILi3ELi2ELi16ELb1ELb0EEEJSH_NS5_IJNSS_ISF_SB_EENSS_ISG_SB_EEEEESI_SJ_SI_SJ_NS1E_6fusion15FusionCallbacksIS1I_NS1M_17LinearCombinationISI_fSI_fLNS_15FloatRoundStyleE2EEESH_S1L_JEEENS4_5SM1004TMEM4LOAD26SM100_TMEM_LOAD_16dp256b4xES1C_S1A_NS4_17SM75_U32x4_LDSM_NENS4_14SM90_TMA_STOREES1A_NS4_17SM90_U32x4_STSM_NENS4_39AutoVectorizingCopyWithAssumedAlignmentILi128EEEEEEvvEEEEvNT_6ParamsE)
	.align		4
        /*000c*/ 	.word	index@(__assertfail)
	.align		4
        /*0010*/ 	.word	0x00000000
	.align		4
        /*0014*/ 	.word	0xfffffffe
	.align		4
        /*0018*/ 	.word	0x00000000
	.align		4
        /*001c*/ 	.word	0xfffffffd
	.align		4
        /*0020*/ 	.word	0x00000000
	.align		4
        /*0024*/ 	.word	0xfffffffc


//--------------------- .nv.constant4             --------------------------
	.section	.nv.constant4,"a",@progbits
	.align	8
	.align		8
.nv.constant4:
        /*0000*/ 	.dword	__assertfail
	.align		8
        /*0008*/ 	.dword	__unnamed_1
	.align		8
        /*0010*/ 	.dword	__unnamed_2
	.align		8
        /*0018*/ 	.dword	_ZN39_INTERNAL_aa262655_4_k_cu_24ed5153_60284cuda3std3__45__cpo5beginE
	.align		8
        /*0020*/ 	.dword	_ZN39_INTERNAL_aa262655_4_k_cu_24ed5153_60284cuda3std3__45__cpo3endE
	.align		8
        /*0028*/ 	.dword	_ZN39_INTERNAL_aa262655_4_k_cu_24ed5153_60284cuda3std3__45__cpo6cbeginE
	.align		8
        /*0030*/ 	.dword	_ZN39_INTERNAL_aa262655_4_k_cu_24ed5153_60284cuda3std3__45__cpo4cendE
	.align		8
        /*0038*/ 	.dword	_ZN39_INTERNAL_aa262655_4_k_cu_24ed5153_60284cuda3std3__441_GLOBAL__N__aa262655_4_k_cu_24ed5153_60286ignoreE
	.align		8
        /*0040*/ 	.dword	_ZN39_INTERNAL_aa262655_4_k_cu_24ed5153_60284cuda3std3__419piecewise_constructE
	.align		8
        /*0048*/ 	.dword	_ZN39_INTERNAL_aa262655_4_k_cu_24ed5153_60284cuda3std3__48in_placeE
	.align		8
        /*0050*/ 	.dword	_ZN39_INTERNAL_aa262655_4_k_cu_24ed5153_60284cuda3std6ranges3__45__cpo4swapE
	.align		8
        /*0058*/ 	.dword	_ZN39_INTERNAL_aa262655_4_k_cu_24ed5153_60284cuda3std6ranges3__45__cpo9iter_moveE
	.align		8
        /*0060*/ 	.dword	_ZN39_INTERNAL_aa262655_4_k_cu_24ed5153_60284cute7productE
	.align		8
        /*0068*/ 	.dword	_ZN39_INTERNAL_aa262655_4_k_cu_24ed5153_60284cute1_E
	.align		8
        /*0070*/ 	.dword	$str$25
	.align		8
        /*0078*/ 	.dword	$str$26
	.align		8
        /*0080*/ 	.dword	$str$27
	.align		8
        /*0088*/ 	.dword	$str$28


//--------------------- .text._ZN7cutlass13device_kernelINS_4gemm6kernel13GemmUniversalIN4cute5tupleIJiiiiEEENS1_10collective13CollectiveMmaINS1_35MainloopSm100TmaUmmaWarpSpecializedILi26ELi2ELi4ENS5_IJNS4_1CILi1EEENSA_ILi2EEESB_EEEEENS5_IJNSA_ILi64EEESF_NSA_ILi32EEEEEENS_10bfloat16_tENS5_IJlSB_lEEESI_SJ_NS4_8TiledMMAINS4_8MMA_AtomIJNS4_20SM100_MMA_F16BF16_SSISI_SI_fLi64ELi64ELNS4_4UMMA5MajorE0ELSO_0ELNSN_7ScaleInE0ELSP_0EEEEEENS4_6LayoutINS5_IJSB_SB_SB_EEENS5_IJNSA_ILi0EEESU_SU_EEEEENS5_IJNS4_10UnderscoreESX_SX_EEEEENS4_23SM90_TMA_LOAD_MULTICASTENS4_14ComposedLayoutINS4_7SwizzleILi2ELi4ELi3EEENS4_18smem_ptr_flag_bitsILi16EEENSS_INS5_IJNSA_ILi8EEESG_EEENS5_IJSG_SB_EEEEEEEvNS4_8identityENS4_13SM90_TMA_LOADES1A_vS1B_EENS_8epilogue10collective18CollectiveEpilogueINS1E_23Sm100TmaWarpSpecializedILi3ELi2ELi16ELb1ELb0EEEJSH_NS5_IJNSS_ISF_SB_EENSS_ISG_SB_EEEEESI_SJ_SI_SJ_NS1E_6fusion15FusionCallbacksIS1I_NS1M_17LinearCombinationISI_fSI_fLNS_15FloatRoundStyleE2EEESH_S1L_JEEENS4_5SM1004TMEM4LOAD26SM100_TMEM_LOAD_16dp256b4xES1C_S1A_NS4_17SM75_U32x4_LDSM_NENS4_14SM90_TMA_STOREES1A_NS4_17SM90_U32x4_STSM_NENS4_39AutoVectorizingCopyWithAssumedAlignmentILi128EEEEEEvvEEEEvNT_6ParamsE --------------------------
	.section	.text._ZN7cutlass13device_kernelINS_4gemm6kernel13GemmUniversalIN4cute5tupleIJiiiiEEENS1_10collective13CollectiveMmaINS1_35MainloopSm100TmaUmmaWarpSpecializedILi26ELi2ELi4ENS5_IJNS4_1CILi1EEENSA_ILi2EEESB_EEEEENS5_IJNSA_ILi64EEESF_NSA_ILi32EEEEEENS_10bfloat16_tENS5_IJlSB_lEEESI_SJ_NS4_8TiledMMAINS4_8MMA_AtomIJNS4_20SM100_MMA_F16BF16_SSISI_SI_fLi64ELi64ELNS4_4UMMA5MajorE0ELSO_0ELNSN_7ScaleInE0ELSP_0EEEEEENS4_6LayoutINS5_IJSB_SB_SB_EEENS5_IJNSA_ILi0EEESU_SU_EEEEENS5_IJNS4_10UnderscoreESX_SX_EEEEENS4_23SM90_TMA_LOAD_MULTICASTENS4_14ComposedLayoutINS4_7SwizzleILi2ELi4ELi3EEENS4_18smem_ptr_flag_bitsILi16EEENSS_INS5_IJNSA_ILi8EEESG_EEENS5_IJSG_SB_EEEEEEEvNS4_8identityENS4_13SM90_TMA_LOADES1A_vS1B_EENS_8epilogue10collective18CollectiveEpilogueINS1E_23Sm100TmaWarpSpecializedILi3ELi2ELi16ELb1ELb0EEEJSH_NS5_IJNSS_ISF_SB_EENSS_ISG_SB_EEEEESI_SJ_SI_SJ_NS1E_6fusion15FusionCallbacksIS1I_NS1M_17LinearCombinationISI_fSI_fLNS_15FloatRoundStyleE2EEESH_S1L_JEEENS4_5SM1004TMEM4LOAD26SM100_TMEM_LOAD_16dp256b4xES1C_S1A_NS4_17SM75_U32x4_LDSM_NENS4_14SM90_TMA_STOREES1A_NS4_17SM90_U32x4_STSM_NENS4_39AutoVectorizingCopyWithAssumedAlignmentILi128EEEEEEvvEEEEvNT_6ParamsE,"ax",@progbits
	.align	128
.text._ZN7cutlass13device_kernelINS_4gemm6kernel13GemmUniversalIN4cute5tupleIJiiiiEEENS1_10collective13CollectiveMmaINS1_35MainloopSm100TmaUmmaWarpSpecializedILi26ELi2ELi4ENS5_IJNS4_1CILi1EEENSA_ILi2EEESB_EEEEENS5_IJNSA_ILi64EEESF_NSA_ILi32EEEEEENS_10bfloat16_tENS5_IJlSB_lEEESI_SJ_NS4_8TiledMMAINS4_8MMA_AtomIJNS4_20SM100_MMA_F16BF16_SSISI_SI_fLi64ELi64ELNS4_4UMMA5MajorE0ELSO_0ELNSN_7ScaleInE0ELSP_0EEEEEENS4_6LayoutINS5_IJSB_SB_SB_EEENS5_IJNSA_ILi0EEESU_SU_EEEEENS5_IJNS4_10UnderscoreESX_SX_EEEEENS4_23SM90_TMA_LOAD_MULTICASTENS4_14ComposedLayoutINS4_7SwizzleILi2ELi4ELi3EEENS4_18smem_ptr_flag_bitsILi16EEENSS_INS5_IJNSA_ILi8EEESG_EEENS5_IJSG_SB_EEEEEEEvNS4_8identityENS4_13SM90_TMA_LOADES1A_vS1B_EENS_8epilogue10collective18CollectiveEpilogueINS1E_23Sm100TmaWarpSpecializedILi3ELi2ELi16ELb1ELb0EEEJSH_NS5_IJNSS_ISF_SB_EENSS_ISG_SB_EEEEESI_SJ_SI_SJ_NS1E_6fusion15FusionCallbacksIS1I_NS1M_17LinearCombinationISI_fSI_fLNS_15FloatRoundStyleE2EEESH_S1L_JEEENS4_5SM1004TMEM4LOAD26SM100_TMEM_LOAD_16dp256b4xES1C_S1A_NS4_17SM75_U32x4_LDSM_NENS4_14SM90_TMA_STOREES1A_NS4_17SM90_U32x4_STSM_NENS4_39AutoVectorizingCopyWithAssumedAlignmentILi128EEEEEEvvEEEEvNT_6ParamsE:
        .type           _ZN7cutlass13device_kernelINS_4gemm6kernel13GemmUniversalIN4cute5tupleIJiiiiEEENS1_10collective13CollectiveMmaINS1_35MainloopSm100TmaUmmaWarpSpecializedILi26ELi2ELi4ENS5_IJNS4_1CILi1EEENSA_ILi2EEESB_EEEEENS5_IJNSA_ILi64EEESF_NSA_ILi32EEEEEENS_10bfloat16_tENS5_IJlSB_lEEESI_SJ_NS4_8TiledMMAINS4_8MMA_AtomIJNS4_20SM100_MMA_F16BF16_SSISI_SI_fLi64ELi64ELNS4_4UMMA5MajorE0ELSO_0ELNSN_7ScaleInE0ELSP_0EEEEEENS4_6LayoutINS5_IJSB_SB_SB_EEENS5_IJNSA_ILi0EEESU_SU_EEEEENS5_IJNS4_10UnderscoreESX_SX_EEEEENS4_23SM90_TMA_LOAD_MULTICASTENS4_14ComposedLayoutINS4_7SwizzleILi2ELi4ELi3EEENS4_18smem_ptr_flag_bitsILi16EEENSS_INS5_IJNSA_ILi8EEESG_EEENS5_IJSG_SB_EEEEEEEvNS4_8identityENS4_13SM90_TMA_LOADES1A_vS1B_EENS_8epilogue10collective18CollectiveEpilogueINS1E_23Sm100TmaWarpSpecializedILi3ELi2ELi16ELb1ELb0EEEJSH_NS5_IJNSS_ISF_SB_EENSS_ISG_SB_EEEEESI_SJ_SI_SJ_NS1E_6fusion15FusionCallbacksIS1I_NS1M_17LinearCombinationISI_fSI_fLNS_15FloatRoundStyleE2EEESH_S1L_JEEENS4_5SM1004TMEM4LOAD26SM100_TMEM_LOAD_16dp256b4xES1C_S1A_NS4_17SM75_U32x4_LDSM_NENS4_14SM90_TMA_STOREES1A_NS4_17SM90_U32x4_STSM_NENS4_39AutoVectorizingCopyWithAssumedAlignmentILi128EEEEEEvvEEEEvNT_6ParamsE,@function
        .size           _ZN7cutlass13device_kernelINS_4gemm6kernel13GemmUniversalIN4cute5tupleIJiiiiEEENS1_10collective13CollectiveMmaINS1_35MainloopSm100TmaUmmaWarpSpecializedILi26ELi2ELi4ENS5_IJNS4_1CILi1EEENSA_ILi2EEESB_EEEEENS5_IJNSA_ILi64EEESF_NSA_ILi32EEEEEENS_10bfloat16_tENS5_IJlSB_lEEESI_SJ_NS4_8TiledMMAINS4_8MMA_AtomIJNS4_20SM100_MMA_F16BF16_SSISI_SI_fLi64ELi64ELNS4_4UMMA5MajorE0ELSO_0ELNSN_7ScaleInE0ELSP_0EEEEEENS4_6LayoutINS5_IJSB_SB_SB_EEENS5_IJNSA_ILi0EEESU_SU_EEEEENS5_IJNS4_10UnderscoreESX_SX_EEEEENS4_23SM90_TMA_LOAD_MULTICASTENS4_14ComposedLayoutINS4_7SwizzleILi2ELi4ELi3EEENS4_18smem_ptr_flag_bitsILi16EEENSS_INS5_IJNSA_ILi8EEESG_EEENS5_IJSG_SB_EEEEEEEvNS4_8identityENS4_13SM90_TMA_LOADES1A_vS1B_EENS_8epilogue10collective18CollectiveEpilogueINS1E_23Sm100TmaWarpSpecializedILi3ELi2ELi16ELb1ELb0EEEJSH_NS5_IJNSS_ISF_SB_EENSS_ISG_SB_EEEEESI_SJ_SI_SJ_NS1E_6fusion15FusionCallbacksIS1I_NS1M_17LinearCombinationISI_fSI_fLNS_15FloatRoundStyleE2EEESH_S1L_JEEENS4_5SM1004TMEM4LOAD26SM100_TMEM_LOAD_16dp256b4xES1C_S1A_NS4_17SM75_U32x4_LDSM_NENS4_14SM90_TMA_STOREES1A_NS4_17SM90_U32x4_STSM_NENS4_39AutoVectorizingCopyWithAssumedAlignmentILi128EEEEEEvvEEEEvNT_6ParamsE,(.L_x_228 - _ZN7cutlass13device_kernelINS_4gemm6kernel13GemmUniversalIN4cute5tupleIJiiiiEEENS1_10collective13CollectiveMmaINS1_35MainloopSm100TmaUmmaWarpSpecializedILi26ELi2ELi4ENS5_IJNS4_1CILi1EEENSA_ILi2EEESB_EEEEENS5_IJNSA_ILi64EEESF_NSA_ILi32EEEEEENS_10bfloat16_tENS5_IJlSB_lEEESI_SJ_NS4_8TiledMMAINS4_8MMA_AtomIJNS4_20SM100_MMA_F16BF16_SSISI_SI_fLi64ELi64ELNS4_4UMMA5MajorE0ELSO_0ELNSN_7ScaleInE0ELSP_0EEEEEENS4_6LayoutINS5_IJSB_SB_SB_EEENS5_IJNSA_ILi0EEESU_SU_EEEEENS5_IJNS4_10UnderscoreESX_SX_EEEEENS4_23SM90_TMA_LOAD_MULTICASTENS4_14ComposedLayoutINS4_7SwizzleILi2ELi4ELi3EEENS4_18smem_ptr_flag_bitsILi16EEENSS_INS5_IJNSA_ILi8EEESG_EEENS5_IJSG_SB_EEEEEEEvNS4_8identityENS4_13SM90_TMA_LOADES1A_vS1B_EENS_8epilogue10collective18CollectiveEpilogueINS1E_23Sm100TmaWarpSpecializedILi3ELi2ELi16ELb1ELb0EEEJSH_NS5_IJNSS_ISF_SB_EENSS_ISG_SB_EEEEESI_SJ_SI_SJ_NS1E_6fusion15FusionCallbacksIS1I_NS1M_17LinearCombinationISI_fSI_fLNS_15FloatRoundStyleE2EEESH_S1L_JEEENS4_5SM1004TMEM4LOAD26SM100_TMEM_LOAD_16dp256b4xES1C_S1A_NS4_17SM75_U32x4_LDSM_NENS4_14SM90_TMA_STOREES1A_NS4_17SM90_U32x4_STSM_NENS4_39AutoVectorizingCopyWithAssumedAlignmentILi128EEEEEEvvEEEEvNT_6ParamsE)
        .other          _ZN7cutlass13device_kernelINS_4gemm6kernel13GemmUniversalIN4cute5tupleIJiiiiEEENS1_10collective13CollectiveMmaINS1_35MainloopSm100TmaUmmaWarpSpecializedILi26ELi2ELi4ENS5_IJNS4_1CILi1EEENSA_ILi2EEESB_EEEEENS5_IJNSA_ILi64EEESF_NSA_ILi32EEEEEENS_10bfloat16_tENS5_IJlSB_lEEESI_SJ_NS4_8TiledMMAINS4_8MMA_AtomIJNS4_20SM100_MMA_F16BF16_SSISI_SI_fLi64ELi64ELNS4_4UMMA5MajorE0ELSO_0ELNSN_7ScaleInE0ELSP_0EEEEEENS4_6LayoutINS5_IJSB_SB_SB_EEENS5_IJNSA_ILi0EEESU_SU_EEEEENS5_IJNS4_10UnderscoreESX_SX_EEEEENS4_23SM90_TMA_LOAD_MULTICASTENS4_14ComposedLayoutINS4_7SwizzleILi2ELi4ELi3EEENS4_18smem_ptr_flag_bitsILi16EEENSS_INS5_IJNSA_ILi8EEESG_EEENS5_IJSG_SB_EEEEEEEvNS4_8identityENS4_13SM90_TMA_LOADES1A_vS1B_EENS_8epilogue10collective18CollectiveEpilogueINS1E_23Sm100TmaWarpSpecializedILi3ELi2ELi16ELb1ELb0EEEJSH_NS5_IJNSS_ISF_SB_EENSS_ISG_SB_EEEEESI_SJ_SI_SJ_NS1E_6fusion15FusionCallbacksIS1I_NS1M_17LinearCombinationISI_fSI_fLNS_15FloatRoundStyleE2EEESH_S1L_JEEENS4_5SM1004TMEM4LOAD26SM100_TMEM_LOAD_16dp256b4xES1C_S1A_NS4_17SM75_U32x4_LDSM_NENS4_14SM90_TMA_STOREES1A_NS4_17SM90_U32x4_STSM_NENS4_39AutoVectorizingCopyWithAssumedAlignmentILi128EEEEEEvvEEEEvNT_6ParamsE,@"STO_CUDA_ENTRY STV_DEFAULT"
_ZN7cutlass13device_kernelINS_4gemm6kernel13GemmUniversalIN4cute5tupleIJiiiiEEENS1_10collective13CollectiveMmaINS1_35MainloopSm100TmaUmmaWarpSpecializedILi26ELi2ELi4ENS5_IJNS4_1CILi1EEENSA_ILi2EEESB_EEEEENS5_IJNSA_ILi64EEESF_NSA_ILi32EEEEEENS_10bfloat16_tENS5_IJlSB_lEEESI_SJ_NS4_8TiledMMAINS4_8MMA_AtomIJNS4_20SM100_MMA_F16BF16_SSISI_SI_fLi64ELi64ELNS4_4UMMA5MajorE0ELSO_0ELNSN_7ScaleInE0ELSP_0EEEEEENS4_6LayoutINS5_IJSB_SB_SB_EEENS5_IJNSA_ILi0EEESU_SU_EEEEENS5_IJNS4_10UnderscoreESX_SX_EEEEENS4_23SM90_TMA_LOAD_MULTICASTENS4_14ComposedLayoutINS4_7SwizzleILi2ELi4ELi3EEENS4_18smem_ptr_flag_bitsILi16EEENSS_INS5_IJNSA_ILi8EEESG_EEENS5_IJSG_SB_EEEEEEEvNS4_8identityENS4_13SM90_TMA_LOADES1A_vS1B_EENS_8epilogue10collective18CollectiveEpilogueINS1E_23Sm100TmaWarpSpecializedILi3ELi2ELi16ELb1ELb0EEEJSH_NS5_IJNSS_ISF_SB_EENSS_ISG_SB_EEEEESI_SJ_SI_SJ_NS1E_6fusion15FusionCallbacksIS1I_NS1M_17LinearCombinationISI_fSI_fLNS_15FloatRoundStyleE2EEESH_S1L_JEEENS4_5SM1004TMEM4LOAD26SM100_TMEM_LOAD_16dp256b4xES1C_S1A_NS4_17SM75_U32x4_LDSM_NENS4_14SM90_TMA_STOREES1A_NS4_17SM90_U32x4_STSM_NENS4_39AutoVectorizingCopyWithAssumedAlignmentILi128EEEEEEvvEEEEvNT_6ParamsE:
[----:B------:R-:W1:Y:S01]  /*0000*/  LDC R1, c[0x0][0x37c] ;  /* 0x0000df00ff017b82 */ /* 0x000e620000000800 */
[----:B------:R-:W2:Y:S01]  /*0010*/  S2R R55, SR_TID.X ;  /* 0x0000000000377919 */ /* 0x000ea20000002100 */
[----:B------:R-:W3:Y:S01]  /*0020*/  LDCU.64 UR8, c[0x0][0x890] ;  /* 0x00011200ff0877ac */ /* 0x000ee20008000a00 */
[----:B------:R-:W-:Y:S02]  /*0030*/  PRMT R45, RZ, 0x7610, R45 ;  /* 0x00007610ff2d7816 */ /* 0x000fe4000000002d */
[----:B------:R-:W-:Y:S01]  /*0040*/  ELECT P3, URZ, PT ;  /* 0x0000000000ff782f */ /* 0x000fe20003860000 */
[----:B---3--:R-:W-:-:S04]  /*0050*/  UISETP.NE.U32.AND UP0, UPT, UR8, URZ, UPT ;  /* 0x000000ff0800728c */ /* 0x008fc8000bf05070 */
[----:B------:R-:W-:Y:S01]  /*0060*/  UISETP.NE.AND.EX UP0, UPT, UR9, URZ, UPT, UP0 ;  /* 0x000000ff0900728c */ /* 0x000fe2000bf05300 */
[----:B--2---:R-:W-:-:S05]  /*0070*/  SHF.R.U32.HI R46, RZ, 0x5, R55 ;  /* 0x00000005ff2e7819 */ /* 0x004fca0000011637 */
[----:B------:R-:W2:Y:S02]  /*0080*/  SHFL.IDX PT, R0, R46, RZ, 0x1f ;  /* 0x00001fff2e007589 */ /* 0x000ea400000e0000 */
[----:B--2---:R-:W-:Y:S01]  /*0090*/  R2UR UR22, R0 ;  /* 0x00000000001672ca */ /* 0x004fe200000e0000 */
[----:B-1----:R-:W-:-:S14]  /*00a0*/  BRA.U UP0, `(.L_x_0) ;  /* 0x0000000100307547 */ /* 0x002fdc000b800000 */
[----:B------:R-:W1:Y:S02]  /*00b0*/  LDCU.64 UR4, c[0x0][0x888] ;  /* 0x00011100ff0477ac */ /* 0x000e640008000a00 */
[----:B-1----:R-:W-:-:S04]  /*00c0*/  UISETP.NE.U32.AND UP0, UPT, UR4, URZ, UPT ;  /* 0x000000ff0400728c */ /* 0x002fc8000bf05070 */
[----:B------:R-:W-:-:S09]  /*00d0*/  UISETP.NE.AND.EX UP0, UPT, UR5, URZ, UPT, UP0 ;  /* 0x000000ff0500728c */ /* 0x000fd2000bf05300 */
[----:B------:R-:W-:Y:S05]  /*00e0*/  BRA.U !UP0, `(.L_x_1) ;  /* 0x0000000108147547 */ /* 0x000fea000b800000 */
[----:B------:R-:W1:Y:S01]  /*00f0*/  LDC.64 R26, c[0x0][0x888] ;  /* 0x00022200ff1a7b82 */ /* 0x000e620000000a00 */
[----:B------:R-:W1:Y:S02]  /*0100*/  LDCU.64 UR4, c[0x0][0x358] ;  /* 0x00006b00ff0477ac */ /* 0x000e640008000a00 */
[----:B-1----:R1:W5:Y:S01]  /*0110*/  LDG.E R26, desc[UR4][R26.64] ;  /* 0x000000041a1a7981 */ /* 0x002362000c1e1900 */
[----:B------:R-:W-:Y:S01]  /*0120*/  HFMA2 R45, -RZ, RZ, 0, 5.9604644775390625e-08 ;  /* 0x00000001ff2d7431 */ /* 0x000fe200000001ff */
[----:B------:R-:W-:Y:S05]  /*0130*/  BRA `(.L_x_0) ;  /* 0x00000000000c7947 */ /* 0x000fea0003800000 */
.L_x_1:
[----:B------:R-:W1:Y:S01]  /*0140*/  LDCU UR4, c[0x0][0x880] ;  /* 0x00011000ff0477ac */ /* 0x000e620008000800 */
[----:B------:R-:W-:Y:S01]  /*0150*/  HFMA2 R45, -RZ, RZ, 0, 5.9604644775390625e-08 ;  /* 0x00000001ff2d7431 */ /* 0x000fe200000001ff */
[----:B-1----:R-:W-:-:S07]  /*0160*/  MOV R26, UR4 ;  /* 0x00000004001a7c02 */ /* 0x002fce0008000f00 */
.L_x_0:
[----:B------:R-:W2:Y:S02]  /*0170*/  LDCU.64 UR4, c[0x0][0x8b0] ;  /* 0x00011600ff0477ac */ /* 0x000ea40008000a00 */
[----:B--2---:R-:W-:-:S04]  /*0180*/  UISETP.NE.U32.AND UP0, UPT, UR4, URZ, UPT ;  /* 0x000000ff0400728c */ /* 0x004fc8000bf05070 */
[----:B------:R-:W-:-:S09]  /*0190*/  UISETP.NE.AND.EX UP0, UPT, UR5, URZ, UPT, UP0 ;  /* 0x000000ff0500728c */ /* 0x000fd2000bf05300 */
[----:B------:R-:W-:Y:S05]  /*01a0*/  BRA.U UP0, `(.L_x_2) ;  /* 0x0000000100287547 */ /* 0x000fea000b800000 */
[----:B------:R-:W2:Y:S02]  /*01b0*/  LDCU.64 UR4, c[0x0][0x8a8] ;  /* 0x00011500ff0477ac */ /* 0x000ea40008000a00 */
[----:B--2---:R-:W-:-:S04]  /*01c0*/  UISETP.NE.U32.AND UP0, UPT, UR4, URZ, UPT ;  /* 0x000000ff0400728c */ /* 0x004fc8000bf05070 */
[----:B------:R-:W-:-:S09]  /*01d0*/  UISETP.NE.AND.EX UP0, UPT, UR5, URZ, UPT, UP0 ;  /* 0x000000ff0500728c */ /* 0x000fd2000bf05300 */
[----:B------:R-:W-:Y:S05]  /*01e0*/  BRA.U !UP0, `(.L_x_3) ;  /* 0x0000000108107547 */ /* 0x000fea000b800000 */
[----:B------:R-:W2:Y:S01]  /*01f0*/  LDC.64 R24, c[0x0][0x8a8] ;  /* 0x00022a00ff187b82 */ /* 0x000ea20000000a00 */
[----:B------:R-:W2:Y:S02]  /*0200*/  LDCU.64 UR4, c[0x0][0x358] ;  /* 0x00006b00ff0477ac */ /* 0x000ea40008000a00 */
[----:B--2---:R2:W5:Y:S01]  /*0210*/  LDG.E R24, desc[UR4][R24.64] ;  /* 0x0000000418187981 */ /* 0x004562000c1e1900 */
[----:B------:R-:W-:Y:S05]  /*0220*/  BRA `(.L_x_2) ;  /* 0x0000000000087947 */ /* 0x000fea0003800000 */
.L_x_3:
[----:B------:R-:W2:Y:S02]  /*0230*/  LDCU UR4, c[0x0][0x8a0] ;  /* 0x00011400ff0477ac */ /* 0x000ea40008000800 */
[----:B--2---:R-:W-:Y:S02]  /*0240*/  MOV R24, UR4 ;  /* 0x0000000400187c02 */ /* 0x004fe40008000f00 */
.L_x_2:
[----:B------:R-:W-:Y:S01]  /*0250*/  IMAD.U32 R0, RZ, RZ, UR22 ;  /* 0x00000016ff007e24 */ /* 0x000fe2000f8e00ff */
[----:B------:R-:W-:Y:S04]  /*0260*/  BSSY.RECONVERGENT B0, `(.L_x_4) ;  /* 0x000000c000007945 */ /* 0x000fe80003800200 */
[C---:B------:R-:W-:Y:S02]  /*0270*/  ISETP.NE.OR P1, PT, R0.reuse, 0x1, !P3 ;  /* 0x000000010000780c */ /* 0x040fe40005f25670 */
[----:B------:R-:W-:-:S11]  /*0280*/  ISETP.NE.OR P0, PT, R0, 0x3, !P3 ;  /* 0x000000030000780c */ /* 0x000fd60005f05670 */
[----:B------:R-:W-:Y:S05]  /*0290*/  @P1 BRA `(.L_x_5) ;  /* 0x0000000000201947 */ /* 0x000fea0003800000 */
[----:B------:R-:W3:Y:S02]  /*02a0*/  LDCU.64 UR4, c[0x0][0x348] ;  /* 0x00006900ff0477ac */ /* 0x000ee40008000a00 */
[----:B---3--:R-:W-:Y:S02]  /*02b0*/  UIADD3 UR6, UP1, UPT, UR4, 0x80, URZ ;  /* 0x0000008004067890 */ /* 0x008fe4000ff3e0ff */
[----:B------:R-:W-:Y:S02]  /*02c0*/  UIADD3 UR4, UP0, UPT, UR4, 0x180, URZ ;  /* 0x0000018004047890 */ /* 0x000fe4000ff1e0ff */
[----:B------:R-:W-:Y:S02]  /*02d0*/  UIADD3.X UR7, UPT, UPT, URZ, UR5, URZ, UP1, !UPT ;  /* 0x00000005ff077290 */ /* 0x000fe40008ffe4ff */
[----:B------:R-:W-:-:S07]  /*02e0*/  UIADD3.X UR5, UPT, UPT, URZ, UR5, URZ, UP0, !UPT ;  /* 0x00000005ff057290 */ /* 0x000fce00087fe4ff */
[----:B------:R3:W-:Y:S02]  /*02f0*/  UTMACCTL.PF [UR6] ;  /* 0x00000000060079b9 */ /* 0x0007e40008040000 */
[----:B------:R3:W-:Y:S02]  /*0300*/  UTMACCTL.PF [UR4] ;  /* 0x00000000040079b9 */ /* 0x0007e40008040000 */
[----:B---3--:R-:W-:Y:S01]  /*0310*/  NOP ;  /* 0x0000000000007918 */ /* 0x008fe20000000000 */
.L_x_5:
[----:B------:R-:W-:Y:S05]  /*0320*/  BSYNC.RECONVERGENT B0 ;  /* 0x0000000000007941 */ /* 0x000fea0003800200 */
.L_x_4:
[----:B------:R-:W-:Y:S04]  /*0330*/  BSSY.RECONVERGENT B0, `(.L_x_6) ;  /* 0x000000a000007945 */ /* 0x000fe80003800200 */
        /* <DEDUP_REMOVED lines=9> */
.L_x_7:
[----:B------:R-:W-:Y:S05]  /*03d0*/  BSYNC.RECONVERGENT B0 ;  /* 0x0000000000007941 */ /* 0x000fea0003800200 */
.L_x_6:
[----:B------:R-:W3:Y:S01]  /*03e0*/  LDCU.64 UR4, c[0x0][0x888] ;  /* 0x00011100ff0477ac */ /* 0x000ee20008000a00 */
[----:B------:R-:W-:Y:S02]  /*03f0*/  UISETP.EQ.U32.AND UP1, UPT, UR8, URZ, UPT ;  /* 0x000000ff0800728c */ /* 0x000fe4000bf22070 */
[----:B------:R-:W-:Y:S02]  /*0400*/  UPLOP3.LUT UP3, UPT, UPT, UPT, UPT, 0x80, 0x8 ;  /* 0x000000000008789c */ /* 0x000fe40003f6f070 */
[----:B---3--:R-:W-:-:S04]  /*0410*/  UISETP.NE.U32.AND UP0, UPT, UR4, URZ, UPT ;  /* 0x000000ff0400728c */ /* 0x008fc8000bf05070 */
[----:B------:R-:W-:-:S04]  /*0420*/  UISETP.NE.AND.EX UP0, UPT, UR5, URZ, UPT, UP0 ;  /* 0x000000ff0500728c */ /* 0x000fc8000bf05300 */
[----:B------:R-:W-:-:S04]  /*0430*/  UISETP.EQ.OR.EX UP2, UPT, UR9, URZ, !UP0, UP1 ;  /* 0x000000ff0900728c */ /* 0x000fc8000c742710 */
[----:B------:R-:W-:-:S06]  /*0440*/  UP2UR UR4, UPR, URZ, 0x4 ;  /* 0x00000004ff047883 */ /* 0x000fcc0008000000 */
[----:B------:R-:W-:Y:S01]  /*0450*/  MOV R49, UR4 ;  /* 0x0000000400317c02 */ /* 0x000fe20008000f00 */
[----:B------:R-:W-:Y:S06]  /*0460*/  BRA.U !UP2, `(.L_x_8) ;  /* 0x000000010a207547 */ /* 0x000fec000b800000 */
[----:B------:R-:W-:Y:S01]  /*0470*/  UISETP.NE.U32.AND UP1, UPT, UR8, URZ, UPT ;  /* 0x000000ff0800728c */ /* 0x000fe2000bf25070 */
[----:B-----5:R-:W-:Y:S01]  /*0480*/  FSETP.NEU.AND P0, PT, R26, RZ, PT ;  /* 0x000000ff1a00720b */ /* 0x020fe20003f0d000 */
[----:B------:R-:W-:Y:S02]  /*0490*/  USEL UR4, URZ, 0xffffffff, UP0 ;  /* 0xffffffffff047887 */ /* 0x000fe40008000000 */
[----:B------:R-:W-:-:S10]  /*04a0*/  UISETP.NE.AND.EX UP1, UPT, UR9, URZ, UPT, UP1 ;  /* 0x000000ff0900728c */ /* 0x000fd4000bf25310 */
[----:B------:R-:W-:Y:S01]  /*04b0*/  VOTEU.ANY UP0, P0 ;  /* 0x0000000000ff7886 */ /* 0x000fe20000000100 */
[----:B------:R-:W-:-:S04]  /*04c0*/  @!UP1 USEL UR4, URZ, 0xffffffff, UP0 ;  /* 0xffffffffff049887 */ /* 0x000fc80008000000 */
[----:B------:R-:W-:-:S04]  /*04d0*/  ULOP3.LUT UR4, UR4, 0x1, URZ, 0xc0, !UPT ;  /* 0x0000000104047892 */ /* 0x000fc8000f8ec0ff */
[----:B------:R-:W-:-:S11]  /*04e0*/  UISETP.NE.U32.AND UP3, UPT, UR4, 0x1, UPT ;  /* 0x000000010400788c */ /* 0x000fd6000bf65070 */
.L_x_8:
[----:B------:R-:W3:Y:S01]  /*04f0*/  SHFL.IDX PT, R2, R46, RZ, 0x1f ;  /* 0x00001fff2e027589 */ /* 0x000ee200000e0000 */
[----:B------:R-:W-:-:S04]  /*0500*/  UISETP.NE.AND UP0, UPT, UR22, 0x2, UPT ;  /* 0x000000021600788c */ /* 0x000fc8000bf05270 */
[----:B------:R-:W-:Y:S01]  /*0510*/  USEL UR37, URZ, 0x1, UP0 ;  /* 0x00000001ff257887 */ /* 0x000fe20008000000 */
[----:B---3--:R-:W-:-:S13]  /*0520*/  ISETP.NE.AND P0, PT, R2, RZ, PT ;  /* 0x000000ff0200720c */ /* 0x008fda0003f05270 */
[----:B------:R-:W-:Y:S05]  /*0530*/  @P0 BRA `(.L_x_9) ;  /* 0x0000000400140947 */ /* 0x000fea0003800000 */
[----:B------:R-:W-:Y:S01]  /*0540*/  ELECT P0, URZ, PT ;  /* 0x0000000000ff782f */ /* 0x000fe20003800000 */
[----:B------:R-:W-:-:S12]  /*0550*/  BSSY.RECONVERGENT B0, `(.L_x_9) ;  /* 0x0000043000007945 */ /* 0x000fd80003800200 */
[----:B------:R-:W-:Y:S05]  /*0560*/  @!P0 BRA `(.L_x_10) ;  /* 0x0000000400048947 */ /* 0x000fea0003800000 */
[----:B------:R-:W3:Y:S01]  /*0570*/  S2UR UR4, SR_CgaCtaId ;  /* 0x00000000000479c3 */ /* 0x000ee20000008800 */
[----:B------:R-:W-:Y:S01]  /*0580*/  UMOV UR5, 0x400 ;  /* 0x0000040000057882 */ /* 0x000fe20000000000 */
[----:B------:R-:W-:Y:S01]  /*0590*/  UMOV UR8, 0x1 ;  /* 0x0000000100087882 */ /* 0x000fe20000000000 */
[----:B------:R-:W-:Y:S01]  /*05a0*/  UMOV UR6, 0x2 ;  /* 0x0000000200067882 */ /* 0x000fe20000000000 */
[----:B------:R-:W-:-:S04]  /*05b0*/  UIADD3 UR8, UPT, UPT, -UR8, 0x100000, URZ ;  /* 0x0010000008087890 */ /* 0x000fc8000fffe1ff */
[----:B------:R-:W-:Y:S02]  /*05c0*/  USHF.L.U32 UR9, UR8, 0xb, URZ ;  /* 0x0000000b08097899 */ /* 0x000fe400080006ff */
[----:B------:R-:W-:Y:S02]  /*05d0*/  USHF.L.U32 UR8, UR8, 0x1, URZ ;  /* 0x0000000108087899 */ /* 0x000fe400080006ff */
[----:B------:R-:W-:-:S04]  /*05e0*/  UIADD3 UR6, UPT, UPT, -UR6, 0x100000, URZ ;  /* 0x0010000006067890 */ /* 0x000fc8000fffe1ff */
[----:B------:R-:W-:Y:S02]  /*05f0*/  USHF.L.U32 UR7, UR6, 0xb, URZ ;  /* 0x0000000b06077899 */ /* 0x000fe400080006ff */
[----:B------:R-:W-:Y:S02]  /*0600*/  USHF.L.U32 UR6, UR6, 0x1, URZ ;  /* 0x0000000106067899 */ /* 0x000fe400080006ff */
[----:B---3--:R-:W-:Y:S01]  /*0610*/  ULEA UR4, UR4, UR5, 0x18 ;  /* 0x0000000504047291 */ /* 0x008fe2000f8ec0ff */
[----:B------:R-:W3:Y:S11]  /*0620*/  FENCE.VIEW.ASYNC.S ;  /* 0x00000000000073c6 */ /* 0x000ef60000000000 */
[----:B---3--:R3:W4:Y:S01]  /*0630*/  SYNCS.EXCH.64 URZ, [UR4], UR8 ;  /* 0x0000000804ff75b2 */ /* 0x0087220008000100 */
[----:B------:R3:W1:Y:S01]  /*0640*/  SYNCS.EXCH.64 URZ, [UR4+0xd0], UR6 ;  /* 0x0000d00604ff75b2 */ /* 0x0006620008000100 */
        /* <DEDUP_REMOVED lines=49> */
[----:B------:R3:W1:Y:S02]  /*0960*/  SYNCS.EXCH.64 URZ, [UR4+0x198], UR6 ;  /* 0x0001980604ff75b2 */ /* 0x0006640008000100 */
[----:B---34-:R-:W-:Y:S01]  /*0970*/  NOP ;  /* 0x0000000000007918 */ /* 0x018fe20000000000 */
.L_x_10:
[----:B------:R-:W-:Y:S05]  /*0980*/  BSYNC.RECONVERGENT B0 ;  /* 0x0000000000007941 */ /* 0x000fea0003800200 */
.L_x_9:
[----:B------:R-:W3:Y:S01]  /*0990*/  SHFL.IDX PT, R2, R46, RZ, 0x1f ;  /* 0x00001fff2e027589 */ /* 0x000ee200000e0000 */
[----:B------:R-:W-:Y:S01]  /*09a0*/  NOP ;  /* 0x0000000000007918 */ /* 0x000fe20000000000 */
[----:B---3--:R-:W-:-:S13]  /*09b0*/  ISETP.NE.AND P0, PT, R2, 0x1, PT ;  /* 0x000000010200780c */ /* 0x008fda0003f05270 */
[----:B------:R-:W-:Y:S05]  /*09c0*/  @P0 BRA `(.L_x_11) ;  /* 0x0000000000500947 */ /* 0x000fea0003800000 */
        /* <DEDUP_REMOVED lines=9> */
[----:B------:R-:W-:Y:S01]  /*0a60*/  USHF.L.U32 UR6, UR6, 0x1, URZ ;  /* 0x0000000106067899 */ /* 0x000fe200080006ff */
[----:B------:R-:W-:Y:S01]  /*0a70*/  ELECT P0, URZ, PT ;  /* 0x0000000000ff782f */ /* 0x000fe20003800000 */
[----:B---3--:R-:W-:Y:S01]  /*0a80*/  ULEA UR4, UR4, UR5, 0x18 ;  /* 0x0000000504047291 */ /* 0x008fe2000f8ec0ff */
[----:B------:R-:W3:Y:S11]  /*0a90*/  FENCE.VIEW.ASYNC.S ;  /* 0x00000000000073c6 */ /* 0x000ef60000000000 */
[----:B---3--:R3:W4:Y:S01]  /*0aa0*/  SYNCS.EXCH.64 URZ, [UR4+0x1a0], UR8 ;  /* 0x0001a00804ff75b2 */ /* 0x0087220008000100 */
[----:B------:R3:W1:Y:S01]  /*0ab0*/  SYNCS.EXCH.64 URZ, [UR4+0x1b8], UR6 ;  /* 0x0001b80604ff75b2 */ /* 0x0006620008000100 */
[----:B------:R3:W1:Y:S01]  /*0ac0*/  SYNCS.EXCH.64 URZ, [UR4+0x1a8], UR8 ;  /* 0x0001a80804ff75b2 */ /* 0x0006620008000100 */
[----:B------:R3:W1:Y:S01]  /*0ad0*/  SYNCS.EXCH.64 URZ, [UR4+0x1c0], UR6 ;  /* 0x0001c00604ff75b2 */ /* 0x0006620008000100 */
[----:B------:R3:W1:Y:S01]  /*0ae0*/  SYNCS.EXCH.64 URZ, [UR4+0x1b0], UR8 ;  /* 0x0001b00804ff75b2 */ /* 0x0006620008000100 */
[----:B------:R3:W1:Y:S01]  /*0af0*/  SYNCS.EXCH.64 URZ, [UR4+0x1c8], UR6 ;  /* 0x0001c80604ff75b2 */ /* 0x0006620008000100 */
[----:B------:R-:W-:Y:S01]  /*0b00*/  NOP ;  /* 0x0000000000007918 */ /* 0x000fe20000000000 */
.L_x_11:
[----:B------:R-:W2:Y:S01]  /*0b10*/  SHFL.IDX PT, R2, R46, RZ, 0x1f ;  /* 0x00001fff2e027589 */ /* 0x000ea200000e0000 */
[----:B------:R-:W-:Y:S01]  /*0b20*/  NOP ;  /* 0x0000000000007918 */ /* 0x000fe20000000000 */
[----:B--2---:R-:W-:-:S13]  /*0b30*/  ISETP.NE.AND P0, PT, R2, 0x3, PT ;  /* 0x000000030200780c */ /* 0x004fda0003f05270 */
[----:B------:R-:W-:Y:S05]  /*0b40*/  @P0 BRA `(.L_x_12) ;  /* 0x0000000000300947 */ /* 0x000fea0003800000 */
[----:B---3--:R-:W2:Y:S01]  /*0b50*/  S2UR UR6, SR_CgaCtaId ;  /* 0x00000000000679c3 */ /* 0x008ea20000008800 */
[----:B------:R-:W-:Y:S01]  /*0b60*/  UMOV UR4, 0x400 ;  /* 0x0000040000047882 */ /* 0x000fe20000000000 */
[----:B------:R-:W-:Y:S01]  /*0b70*/  UMOV UR5, 0x20 ;  /* 0x0000002000057882 */ /* 0x000fe20000000000 */
[----:B------:R-:W-:Y:S01]  /*0b80*/  ELECT P0, URZ, PT ;  /* 0x0000000000ff782f */ /* 0x000fe20003800000 */
[----:B--2---:R-:W-:Y:S02]  /*0b90*/  ULEA UR6, UR6, UR4, 0x18 ;  /* 0x0000000406067291 */ /* 0x004fe4000f8ec0ff */
[----:B------:R-:W-:-:S04]  /*0ba0*/  UIADD3 UR4, UPT, UPT, -UR5, 0x100000, URZ ;  /* 0x0010000005047890 */ /* 0x000fc8000fffe1ff */
[----:B------:R-:W-:Y:S02]  /*0bb0*/  USHF.L.U32 UR5, UR4, 0xb, URZ ;  /* 0x0000000b04057899 */ /* 0x000fe400080006ff */
[----:B------:R-:W-:Y:S01]  /*0bc0*/  USHF.L.U32 UR4, UR4, 0x1, URZ ;  /* 0x0000000104047899 */ /* 0x000fe200080006ff */
[----:B------:R-:W2:Y:S11]  /*0bd0*/  FENCE.VIEW.ASYNC.S ;  /* 0x00000000000073c6 */ /* 0x000eb60000000000 */
[----:B--2---:R2:W3:Y:S01]  /*0be0*/  SYNCS.EXCH.64 URZ, [UR6+0x1d0], UR4 ;  /* 0x0001d00406ff75b2 */ /* 0x0044e20008000100 */
[----:B------:R2:W1:Y:S01]  /*0bf0*/  SYNCS.EXCH.64 URZ, [UR6+0x1d8], UR4 ;  /* 0x0001d80406ff75b2 */ /* 0x0004620008000100 */
[----:B------:R-:W-:Y:S01]  /*0c00*/  NOP ;  /* 0x0000000000007918 */ /* 0x000fe20000000000 */
.L_x_12:
[----:B------:R-:W4:Y:S01]  /*0c10*/  SHFL.IDX PT, R2, R46, RZ, 0x1f ;  /* 0x00001fff2e027589 */ /* 0x000f2200000e0000 */
[----:B------:R-:W-:Y:S01]  /*0c20*/  NOP ;  /* 0x0000000000007918 */ /* 0x000fe20000000000 */
[----:B----4-:R-:W-:-:S13]  /*0c30*/  ISETP.NE.AND P0, PT, R2, 0x4, PT ;  /* 0x000000040200780c */ /* 0x010fda0003f05270 */
[----:B------:R-:W-:Y:S05]  /*0c40*/  @P0 BRA `(.L_x_13) ;  /* 0x00000000004c0947 */ /* 0x000fea0003800000 */
[----:B--23--:R-:W2:Y:S01]  /*0c50*/  S2UR UR6, SR_CgaCtaId ;  /* 0x00000000000679c3 */ /* 0x00cea20000008800 */
[----:B------:R-:W-:Y:S01]  /*0c60*/  UMOV UR4, 0x1e0 ;  /* 0x000001e000047882 */ /* 0x000fe20000000000 */
[----:B------:R-:W-:Y:S01]  /*0c70*/  UMOV UR5, 0x400 ;  /* 0x0000040000057882 */ /* 0x000fe20000000000 */
[----:B------:R-:W-:Y:S01]  /*0c80*/  USEL UR4, UR4, 0x1a0, UP3 ;  /* 0x000001a004047887 */ /* 0x000fe20009800000 */
[----:B------:R-:W-:Y:S01]  /*0c90*/  UMOV UR8, 0x1 ;  /* 0x0000000100087882 */ /* 0x000fe20000000000 */
[----:B------:R-:W-:Y:S01]  /*0ca0*/  ELECT P0, URZ, PT ;  /* 0x0000000000ff782f */ /* 0x000fe20003800000 */
[----:B------:R-:W-:-:S04]  /*0cb0*/  UIADD3 UR8, UPT, UPT, -UR8, 0x100000, URZ ;  /* 0x0010000008087890 */ /* 0x000fc8000fffe1ff */
[----:B------:R-:W-:Y:S02]  /*0cc0*/  USHF.L.U32 UR9, UR8, 0xb, URZ ;  /* 0x0000000b08097899 */ /* 0x000fe400080006ff */
[----:B------:R-:W-:Y:S02]  /*0cd0*/  USHF.L.U32 UR8, UR8, 0x1, URZ ;  /* 0x0000000108087899 */ /* 0x000fe400080006ff */
[----:B--2---:R-:W-:Y:S02]  /*0ce0*/  ULEA UR6, UR6, UR5, 0x18 ;  /* 0x0000000506067291 */ /* 0x004fe4000f8ec0ff */
[----:B------:R-:W-:-:S04]  /*0cf0*/  UIADD3 UR4, UPT, UPT, -UR4, 0x100000, URZ ;  /* 0x0010000004047890 */ /* 0x000fc8000fffe1ff */
[----:B------:R-:W-:Y:S02]  /*0d00*/  USHF.L.U32 UR5, UR4, 0xb, URZ ;  /* 0x0000000b04057899 */ /* 0x000fe400080006ff */
[----:B------:R-:W-:Y:S01]  /*0d10*/  USHF.L.U32 UR4, UR4, 0x1, URZ ;  /* 0x0000000104047899 */ /* 0x000fe200080006ff */
[----:B------:R-:W2:Y:S03]  /*0d20*/  FENCE.VIEW.ASYNC.S ;  /* 0x00000000000073c6 */ /* 0x000ea60000000000 */
[----:B--2---:R4:W2:Y:S08]  /*0d30*/  SYNCS.EXCH.64 URZ, [UR6+0x1e0], UR8 ;  /* 0x0001e00806ff75b2 */ /* 0x0048b00008000100 */
[----:B------:R4:W3:Y:S01]  /*0d40*/  SYNCS.EXCH.64 URZ, [UR6+0x1f0], UR4 ;  /* 0x0001f00406ff75b2 */ /* 0x0008e20008000100 */
[----:B------:R4:W1:Y:S01]  /*0d50*/  SYNCS.EXCH.64 URZ, [UR6+0x1e8], UR8 ;  /* 0x0001e80806ff75b2 */ /* 0x0008620008000100 */
[----:B------:R4:W1:Y:S02]  /*0d60*/  SYNCS.EXCH.64 URZ, [UR6+0x1f8], UR4 ;  /* 0x0001f80406ff75b2 */ /* 0x0008640008000100 */
[----:B----4-:R-:W-:Y:S01]  /*0d70*/  NOP ;  /* 0x0000000000007918 */ /* 0x010fe20000000000 */
.L_x_13:
[----:B------:R-:W4:Y:S01]  /*0d80*/  SHFL.IDX PT, R2, R46, RZ, 0x1f ;  /* 0x00001fff2e027589 */ /* 0x000f2200000e0000 */
[----:B------:R-:W-:Y:S01]  /*0d90*/  NOP ;  /* 0x0000000000007918 */ /* 0x000fe20000000000 */
[----:B----4-:R-:W-:-:S13]  /*0da0*/  ISETP.NE.AND P0, PT, R2, 0x5, PT ;  /* 0x000000050200780c */ /* 0x010fda0003f05270 */
[----:B------:R-:W-:Y:S05]  /*0db0*/  @P0 BRA `(.L_x_14) ;  /* 0x0000000000580947 */ /* 0x000fea0003800000 */
[----:B--23--:R-:W2:Y:S01]  /*0dc0*/  S2UR UR4, SR_CgaCtaId ;  /* 0x00000000000479c3 */ /* 0x00cea20000008800 */
        /* <DEDUP_REMOVED lines=10> */
[----:B--2---:R-:W-:Y:S01]  /*0e70*/  ULEA UR4, UR4, UR5, 0x18 ;  /* 0x0000000504047291 */ /* 0x004fe2000f8ec0ff */
[----:B------:R-:W2:Y:S11]  /*0e80*/  FENCE.VIEW.ASYNC.S ;  /* 0x00000000000073c6 */ /* 0x000eb60000000000 */
[----:B--2---:R4:W2:Y:S01]  /*0e90*/  SYNCS.EXCH.64 URZ, [UR4+0x200], UR8 ;  /* 0x0002000804ff75b2 */ /* 0x0048a20008000100 */
[----:B------:R4:W3:Y:S01]  /*0ea0*/  SYNCS.EXCH.64 URZ, [UR4+0x220], UR6 ;  /* 0x0002200604ff75b2 */ /* 0x0008e20008000100 */
[----:B------:R4:W1:Y:S01]  /*0eb0*/  SYNCS.EXCH.64 URZ, [UR4+0x208], UR8 ;  /* 0x0002080804ff75b2 */ /* 0x0008620008000100 */
[----:B------:R4:W1:Y:S01]  /*0ec0*/  SYNCS.EXCH.64 URZ, [UR4+0x228], UR6 ;  /* 0x0002280604ff75b2 */ /* 0x0008620008000100 */
[----:B------:R4:W1:Y:S01]  /*0ed0*/  SYNCS.EXCH.64 URZ, [UR4+0x210], UR8 ;  /* 0x0002100804ff75b2 */ /* 0x0008620008000100 */
[----:B------:R4:W1:Y:S01]  /*0ee0*/  SYNCS.EXCH.64 URZ, [UR4+0x230], UR6 ;  /* 0x0002300604ff75b2 */ /* 0x0008620008000100 */
[----:B------:R4:W1:Y:S01]  /*0ef0*/  SYNCS.EXCH.64 URZ, [UR4+0x218], UR8 ;  /* 0x0002180804ff75b2 */ /* 0x0008620008000100 */
[----:B------:R4:W1:Y:S02]  /*0f00*/  SYNCS.EXCH.64 URZ, [UR4+0x238], UR6 ;  /* 0x0002380604ff75b2 */ /* 0x0008640008000100 */
[----:B----4-:R-:W-:Y:S01]  /*0f10*/  NOP ;  /* 0x0000000000007918 */ /* 0x010fe20000000000 */
.L_x_14:
[----:B------:R-:W4:Y:S01]  /*0f20*/  SHFL.IDX PT, R2, R46, RZ, 0x1f ;  /* 0x00001fff2e027589 */ /* 0x000f2200000e0000 */
[----:B------:R-:W1:Y:S01]  /*0f30*/  S2UR UR54, SR_CgaCtaId ;  /* 0x00000000003679c3 */ /* 0x000e620000008800 */
[----:B------:R-:W-:Y:S01]  /*0f40*/  NOP ;  /* 0x0000000000007918 */ /* 0x000fe20000000000 */
[----:B----4-:R-:W-:-:S13]  /*0f50*/  ISETP.NE.AND P0, PT, R2, 0x3, PT ;  /* 0x000000030200780c */ /* 0x010fda0003f05270 */
[----:B-1----:R-:W-:Y:S05]  /*0f60*/  @P0 BRA `(.L_x_15) ;  /* 0x0000000000340947 */ /* 0x002fea0003800000 */
[----:B--23--:R-:W-:Y:S01]  /*0f70*/  UMOV UR4, 0x400 ;  /* 0x0000040000047882 */ /* 0x00cfe20000000000 */
[----:B------:R-:W-:Y:S01]  /*0f80*/  UMOV UR6, 0x20 ;  /* 0x0000002000067882 */ /* 0x000fe20000000000 */
[----:B------:R-:W-:Y:S02]  /*0f90*/  ULEA UR4, UR54, UR4, 0x18 ;  /* 0x0000000436047291 */ /* 0x000fe4000f8ec0ff */
[----:B------:R-:W-:-:S04]  /*0fa0*/  UIADD3 UR6, UPT, UPT, -UR6, 0x100000, URZ ;  /* 0x0010000006067890 */ /* 0x000fc8000fffe1ff */
[----:B------:R-:W-:Y:S02]  /*0fb0*/  USHF.L.U32 UR7, UR6, 0xb, URZ ;  /* 0x0000000b06077899 */ /* 0x000fe400080006ff */
[----:B------:R-:W-:Y:S01]  /*0fc0*/  USHF.L.U32 UR6, UR6, 0x1, URZ ;  /* 0x0000000106067899 */ /* 0x000fe200080006ff */
[----:B------:R-:W-:Y:S01]  /*0fd0*/  ELECT P0, URZ, PT ;  /* 0x0000000000ff782f */ /* 0x000fe20003800000 */
[----:B------:R-:W1:Y:S10]  /*0fe0*/  FENCE.VIEW.ASYNC.S ;  /* 0x00000000000073c6 */ /* 0x000e740000000000 */
[----:B-1----:R1:W4:Y:S01]  /*0ff0*/  SYNCS.EXCH.64 URZ, [UR4+0x240], UR6 ;  /* 0x0002400604ff75b2 */ /* 0x0023220008000100 */
[----:B------:R1:W2:Y:S01]  /*1000*/  SYNCS.EXCH.64 URZ, [UR4+0x250], UR6 ;  /* 0x0002500604ff75b2 */ /* 0x0002a20008000100 */
[----:B------:R1:W3:Y:S01]  /*1010*/  SYNCS.EXCH.64 URZ, [UR4+0x248], UR6 ;  /* 0x0002480604ff75b2 */ /* 0x0002e20008000100 */
[----:B------:R1:W1:Y:S01]  /*1020*/  SYNCS.EXCH.64 URZ, [UR4+0x258], UR6 ;  /* 0x0002580604ff75b2 */ /* 0x0002620008000100 */
[----:B------:R-:W-:Y:S01]  /*1030*/  NOP ;  /* 0x0000000000007918 */ /* 0x000fe20000000000 */
.L_x_15:
[----:B-123--:R-:W1:Y:S01]  /*1040*/  LDCU UR4, c[0x0][0x36c] ;  /* 0x00006d80ff0477ac */ /* 0x00ee620008000800 */
[----:B------:R-:W-:Y:S01]  /*1050*/  ISETP.NE.OR P3, PT, R0, 0x2, !P3 ;  /* 0x000000020000780c */ /* 0x000fe20005f65670 */
[----:B------:R-:W-:Y:S01]  /*1060*/  NOP ;  /* 0x0000000000007918 */ /* 0x000fe20000000000 */
[----:B------:R-:W-:Y:S01]  /*1070*/  LOP3.LUT R0, R55, 0x1f, RZ, 0xc0, !PT ;  /* 0x0000001f37007812 */ /* 0x000fe200078ec0ff */
[----:B------:R-:W-:Y:S02]  /*1080*/  UISETP.NE.AND UP4, UPT, UR22, URZ, UPT ;  /* 0x000000ff1600728c */ /* 0x000fe4000bf85270 */
[----:B-1----:R-:W-:-:S09]  /*1090*/  UISETP.EQ.U32.AND UP5, UPT, UR4, 0x1, UPT ;  /* 0x000000010400788c */ /* 0x002fd2000bfa2070 */
[----:B------:R-:W-:Y:S05]  /*10a0*/  BRA.U !UP5, `(.L_x_16) ;  /* 0x000000010d087547 */ /* 0x000fea000b800000 */
[----:B----4-:R-:W-:Y:S01]  /*10b0*/  UCGABAR_ARV ;  /* 0x00000000000079c7 */ /* 0x010fe20008000000 */
[----:B------:R-:W-:Y:S05]  /*10c0*/  BRA `(.L_x_17) ;  /* 0x0000000000047947 */ /* 0x000fea0003800000 */
.L_x_16:
[----:B----4-:R-:W-:Y:S01]  /*10d0*/  NOP ;  /* 0x0000000000007918 */ /* 0x010fe20000000000 */
.L_x_17:
[----:B------:R-:W1:Y:S01]  /*10e0*/  S2UR UR7, SR_CTAID.X ;  /* 0x00000000000779c3 */ /* 0x000e620000002500 */
[----:B------:R-:W-:-:S05]  /*10f0*/  CS2R.32 R48, SR_CgaSize ;  /* 0x0000000000307805 */ /* 0x000fca0000008a00 */
[----:B------:R-:W-:-:S05]  /*1100*/  IMAD R48, R48, -0xa0, RZ ;  /* 0xffffff6030307824 */ /* 0x000fca00078e02ff */
[----:B------:R-:W-:-:S14]  /*1110*/  R2UR UR5, R48 ;  /* 0x00000000300572ca */ /* 0x000fdc00000e0000 */
[----:B------:R-:W2:Y:S01]  /*1120*/  LDCU UR5, c[0x0][UR5+0x2b0] ;  /* 0x00005600050577ac */ /* 0x000ea20008000800 */
[----:B------:R-:W-:-:S05]  /*1130*/  CS2R.32 R48, SR_CgaSize ;  /* 0x0000000000307805 */ /* 0x000fca0000008a00 */
[----:B------:R-:W-:-:S05]  /*1140*/  IMAD R48, R48, -0xa0, RZ ;  /* 0xffffff6030307824 */ /* 0x000fca00078e02ff */
[----:B------:R-:W-:-:S14]  /*1150*/  R2UR UR4, R48 ;  /* 0x00000000300472ca */ /* 0x000fdc00000e0000 */
[----:B------:R-:W3:Y:S01]  /*1160*/  LDCU UR4, c[0x0][UR4+0x2b4] ;  /* 0x00005680040477ac */ /* 0x000ee20008000800 */
[----:B------:R-:W4:Y:S01]  /*1170*/  S2UR UR8, SR_CTAID.Y ;  /* 0x00000000000879c3 */ /* 0x000f220000002600 */
[----:B------:R-:W-:-:S05]  /*1180*/  CS2R.32 R48, SR_CgaSize ;  /* 0x0000000000307805 */ /* 0x000fca0000008a00 */
[----:B------:R-:W-:-:S05]  /*1190*/  IMAD R48, R48, -0xa0, RZ ;  /* 0xffffff6030307824 */ /* 0x000fca00078e02ff */
[----:B------:R-:W-:-:S14]  /*11a0*/  R2UR UR9, R48 ;  /* 0x00000000300972ca */ /* 0x000fdc00000e0000 */
[----:B------:R-:W3:Y:S01]  /*11b0*/  LDCU UR9, c[0x0][UR9+0x2a0] ;  /* 0x00005400090977ac */ /* 0x000ee20008000800 */
[----:B------:R-:W-:-:S05]  /*11c0*/  CS2R.32 R48, SR_CgaSize ;  /* 0x0000000000307805 */ /* 0x000fca0000008a00 */
[----:B------:R-:W-:-:S05]  /*11d0*/  IMAD R48, R48, -0xa0, RZ ;  /* 0xffffff6030307824 */ /* 0x000fca00078e02ff */
[----:B------:R-:W-:-:S14]  /*11e0*/  R2UR UR10, R48 ;  /* 0x00000000300a72ca */ /* 0x000fdc00000e0000 */
[----:B------:R-:W3:Y:S01]  /*11f0*/  LDCU UR10, c[0x0][UR10+0x2a4] ;  /* 0x000054800a0a77ac */ /* 0x000ee20008000800 */
[----:B------:R-:W3:Y:S01]  /*1200*/  S2UR UR36, SR_CTAID.Z ;  /* 0x00000000002479c3 */ /* 0x000ee20000002700 */
[----:B------:R-:W3:Y:S01]  /*1210*/  LDCU UR23, c[0x0][0xb24] ;  /* 0x00016480ff1777ac */ /* 0x000ee20008000800 */
[----:B------:R-:W3:Y:S01]  /*1220*/  LDCU UR40, c[0x0][0xb24] ;  /* 0x00016480ff2877ac */ /* 0x000ee20008000800 */
[----:B-1----:R-:W-:Y:S01]  /*1230*/  I2FP.F32.U32 R3, UR7 ;  /* 0x0000000700037c45 */ /* 0x002fe20008201000 */
[----:B------:R-:W1:Y:S04]  /*1240*/  LDCU UR27, c[0x0][0xb30] ;  /* 0x00016600ff1b77ac */ /* 0x000e680008000800 */
[----:B--2---:R-:W-:Y:S01]  /*1250*/  FMUL R3, R3, UR5 ;  /* 0x0000000503037c20 */ /* 0x004fe20008400000 */
[----:B------:R-:W-:Y:S01]  /*1260*/  USHF.L.U32 UR24, UR54, 0xa, URZ ;  /* 0x0000000a36187899 */ /* 0x000fe200080006ff */
[----:B----4-:R-:W-:Y:S01]  /*1270*/  I2FP.F32.U32 R2, UR8 ;  /* 0x0000000800027c45 */ /* 0x010fe20008201000 */
[----:B------:R-:W-:Y:S01]  /*1280*/  UMOV UR26, UR7 ;  /* 0x00000007001a7c82 */ /* 0x000fe20008000000 */
[----:B------:R-:W-:-:S02]  /*1290*/  UMOV UR30, UR8 ;  /* 0x00000008001e7c82 */ /* 0x000fc40008000000 */
[----:B------:R-:W2:Y:S01]  /*12a0*/  F2I.U32.TRUNC.NTZ R3, R3 ;  /* 0x0000000300037305 */ /* 0x000ea2000020f000 */
[----:B---3--:R-:W-:Y:S01]  /*12b0*/  UISETP.GE.AND UP2, UPT, UR23, 0x1, UPT ;  /* 0x000000011700788c */ /* 0x008fe2000bf46270 */
[----:B------:R-:W-:-:S06]  /*12c0*/  FMUL R2, R2, UR4 ;  /* 0x0000000402027c20 */ /* 0x000fcc0008400000 */
[----:B------:R-:W3:Y:S01]  /*12d0*/  F2I.U32.TRUNC.NTZ R2, R2 ;  /* 0x0000000200027305 */ /* 0x000ee2000020f000 */
[----:B--2---:R-:W-:Y:S02]  /*12e0*/  R2UR UR4, R3 ;  /* 0x00000000030472ca */ /* 0x004fe400000e0000 */
[----:B---3--:R-:W-:Y:S02]  /*12f0*/  R2UR UR6, R2 ;  /* 0x00000000020672ca */ /* 0x008fe400000e0000 */
[----:B------:R-:W-:-:S09]  /*1300*/  PRMT R2, RZ, 0x7610, R2 ;  /* 0x00007610ff027816 */ /* 0x000fd20000000002 */
[----:B------:R-:W-:-:S04]  /*1310*/  UIADD3 UR5, UPT, UPT, -UR4, URZ, URZ ;  /* 0x000000ff04057290 */ /* 0x000fc8000fffe1ff */
[----:B------:R-:W-:Y:S02]  /*1320*/  UIMAD UR5, UR9, UR5, UR7 ;  /* 0x00000005090572a4 */ /* 0x000fe4000f8e0207 */
[----:B------:R-:W-:-:S04]  /*1330*/  UIADD3 UR4, UPT, UPT, -UR6, URZ, URZ ;  /* 0x000000ff06047290 */ /* 0x000fc8000fffe1ff */
[----:B------:R-:W-:Y:S01]  /*1340*/  IMAD.U32 R48, RZ, RZ, UR5 ;  /* 0x00000005ff307e24 */ /* 0x000fe2000f8e00ff */
[----:B------:R-:W-:-:S06]  /*1350*/  UIMAD UR4, UR10, UR4, UR8 ;  /* 0x000000040a0472a4 */ /* 0x000fcc000f8e0208 */
[----:B------:R-:W-:Y:S01]  /*1360*/  IMAD.U32 R47, RZ, RZ, UR4 ;  /* 0x00000004ff2f7e24 */ /* 0x000fe2000f8e00ff */
[----:B-1----:R-:W-:Y:S06]  /*1370*/  BRA.U UP4, `(.L_x_18) ;  /* 0x00000001042c7547 */ /* 0x002fec000b800000 */
[----:B------:R-:W-:Y:S02]  /*1380*/  R2UR UR5, R47 ;  /* 0x000000002f0572ca */ /* 0x000fe400000e0000 */
[----:B------:R-:W-:-:S11]  /*1390*/  R2UR UR4, R48 ;  /* 0x00000000300472ca */ /* 0x000fd600000e0000 */
[----:B------:R-:W-:Y:S02]  /*13a0*/  UISETP.NE.AND UP0, UPT, UR5, URZ, UPT ;  /* 0x000000ff0500728c */ /* 0x000fe4000bf05270 */
[----:B------:R-:W-:Y:S02]  /*13b0*/  UISETP.NE.AND UP1, UPT, UR5, 0x1, UPT ;  /* 0x000000010500788c */ /* 0x000fe4000bf25270 */
[----:B------:R-:W-:-:S04]  /*13c0*/  UISETP.EQ.OR UP0, UPT, UR4, URZ, !UP0 ;  /* 0x000000ff0400728c */ /* 0x000fc8000c702670 */
[----:B------:R-:W-:Y:S02]  /*13d0*/  USEL UR5, URZ, 0x1, !UP0 ;  /* 0x00000001ff057887 */ /* 0x000fe4000c000000 */
[----:B------:R-:W-:Y:S02]  /*13e0*/  UISETP.NE.AND UP0, UPT, UR4, URZ, UPT ;  /* 0x000000ff0400728c */ /* 0x000fe4000bf05270 */
[----:B------:R-:W-:-:S04]  /*13f0*/  USEL UR4, URZ, 0x2, UP1 ;  /* 0x00000002ff047887 */ /* 0x000fc80008800000 */
[----:B------:R-:W-:-:S04]  /*1400*/  USEL UR4, UR4, 0x2, UP0 ;  /* 0x0000000204047887 */ /* 0x000fc80008000000 */
[----:B------:R-:W-:-:S06]  /*1410*/  UIADD3 UR4, UPT, UPT, UR5, UR4, URZ ;  /* 0x0000000405047290 */ /* 0x000fcc000fffe0ff */
[----:B------:R-:W-:Y:S02]  /*1420*/  IMAD.U32 R2, RZ, RZ, UR4 ;  /* 0x00000004ff027e24 */ /* 0x000fe4000f8e00ff */
.L_x_18:
[----:B------:R-:W-:Y:S05]  /*1430*/  BRA.U !UP2, `(.L_x_19) ;  /* 0x000000010ad47547 */ /* 0x000fea000b800000 */
[----:B------:R-:W1:Y:S01]  /*1440*/  LDCU.128 UR12, c[0x0][0xb10] ;  /* 0x00016200ff0c77ac */ /* 0x000e620008000c00 */
[----:B------:R-:W2:Y:S01]  /*1450*/  LDCU UR6, c[0x0][0x370] ;  /* 0x00006e00ff0677ac */ /* 0x000ea20008000800 */
[----:B------:R-:W3:Y:S01]  /*1460*/  LDCU UR5, c[0x0][0x374] ;  /* 0x00006e80ff0577ac */ /* 0x000ee20008000800 */
[----:B------:R-:W4:Y:S01]  /*1470*/  LDCU UR25, c[0x0][0xb0c] ;  /* 0x00016180ff1977ac */ /* 0x000f220008000800 */
[----:B------:R-:W4:Y:S01]  /*1480*/  LDCU UR4, c[0x0][0xb20] ;  /* 0x00016400ff0477ac */ /* 0x000f220008000800 */
[----:B------:R-:W4:Y:S01]  /*1490*/  LDCU.64 UR8, c[0x0][0xb28] ;  /* 0x00016500ff0877ac */ /* 0x000f220008000a00 */
[----:B-1----:R-:W-:Y:S02]  /*14a0*/  UISETP.NE.AND UP0, UPT, UR14, 0x1, UPT ;  /* 0x000000010e00788c */ /* 0x002fe4000bf05270 */
[----:B---3--:R-:W-:Y:S02]  /*14b0*/  UIMAD.WIDE.U32 UR10, UR5, UR15, URZ ;  /* 0x0000000f050a72a5 */ /* 0x008fe4000f8e00ff */
[----:B--2---:R-:W-:-:S02]  /*14c0*/  UIMAD.WIDE.U32 UR18, UR6, UR12, URZ ;  /* 0x0000000c061272a5 */ /* 0x004fc4000f8e00ff */
[----:B----4-:R-:W-:Y:S02]  /*14d0*/  UISETP.NE.AND UP1, UPT, UR25, 0x1, UPT ;  /* 0x000000011900788c */ /* 0x010fe4000bf25270 */
[----:B------:R-:W-:Y:S01]  /*14e0*/  UISETP.NE.AND UP2, UPT, UR23, 0x1, UPT ;  /* 0x000000011700788c */ /* 0x000fe2000bf45270 */
[----:B------:R-:W-:Y:S02]  /*14f0*/  UMOV UR10, UR11 ;  /* 0x0000000b000a7c82 */ /* 0x000fe40008000000 */
[----:B------:R-:W-:Y:S01]  /*1500*/  UMOV UR18, UR19 ;  /* 0x0000001300127c82 */ /* 0x000fe20008000000 */
[----:B------:R-:W-:Y:S02]  /*1510*/  @UP0 USHF.R.U32.HI UR5, URZ, UR4, UR10 ;  /* 0x00000004ff050299 */ /* 0x000fe4000801160a */
[----:B------:R-:W-:Y:S02]  /*1520*/  UIMAD.WIDE.U32 UR20, UR30, UR15, URZ ;  /* 0x0000000f1e1472a5 */ /* 0x000fe4000f8e00ff */
[----:B------:R-:W-:-:S02]  /*1530*/  UIMAD.WIDE.U32 UR10, UR5, UR8, URZ ;  /* 0x00000008050a72a5 */ /* 0x000fc4000f8e00ff */
[----:B------:R-:W-:Y:S02]  /*1540*/  @UP1 USHF.R.U32.HI UR6, URZ, UR13, UR18 ;  /* 0x0000000dff061299 */ /* 0x000fe40008011612 */
[----:B------:R-:W-:Y:S02]  /*1550*/  UIMAD.WIDE.U32 UR16, UR26, UR12, URZ ;  /* 0x0000000c1a1072a5 */ /* 0x000fe4000f8e00ff */
[----:B------:R-:W-:Y:S01]  /*1560*/  UIMAD.WIDE.U32 UR18, UR6, UR8, URZ ;  /* 0x00000008061272a5 */ /* 0x000fe2000f8e00ff */
[----:B------:R-:W-:Y:S01]  /*1570*/  UMOV UR20, UR21 ;  /* 0x0000001500147c82 */ /* 0x000fe20008000000 */
[----:B------:R-:W-:Y:S01]  /*1580*/  UMOV UR10, UR11 ;  /* 0x0000000b000a7c82 */ /* 0x000fe20008000000 */
[----:B------:R-:W-:Y:S02]  /*1590*/  USHF.R.U32.HI UR20, URZ, UR4, UR20 ;  /* 0x00000004ff147299 */ /* 0x000fe40008011614 */
[----:B------:R-:W-:Y:S02]  /*15a0*/  @UP2 USHF.R.U32.HI UR5, URZ, UR9, UR10 ;  /* 0x00000009ff052299 */ /* 0x000fe4000801160a */
[----:B------:R-:W-:Y:S01]  /*15b0*/  UMOV UR7, UR19 ;  /* 0x0000001300077c82 */ /* 0x000fe20008000000 */
[----:B------:R-:W-:Y:S01]  /*15c0*/  UMOV UR16, UR17 ;  /* 0x0000001100107c82 */ /* 0x000fe20008000000 */
[----:B------:R-:W-:-:S02]  /*15d0*/  @UP2 USHF.R.U32.HI UR6, URZ, UR9, UR7 ;  /* 0x00000009ff062299 */ /* 0x000fc40008011607 */
[----:B------:R-:W-:Y:S02]  /*15e0*/  USHF.R.U32.HI UR13, URZ, UR13, UR16 ;  /* 0x0000000dff0d7299 */ /* 0x000fe40008011610 */
[----:B------:R-:W-:Y:S02]  /*15f0*/  USEL UR4, UR30, UR20, !UP0 ;  /* 0x000000141e047287 */ /* 0x000fe4000c000000 */
[----:B------:R-:W-:Y:S02]  /*1600*/  UIMAD UR7, UR5, UR23, URZ ;  /* 0x00000017050772a4 */ /* 0x000fe4000f8e02ff */
[----:B------:R-:W-:Y:S02]  /*1610*/  USEL UR5, UR26, UR13, !UP1 ;  /* 0x0000000d1a057287 */ /* 0x000fe4000c800000 */
[----:B------:R-:W-:Y:S02]  /*1620*/  UIMAD UR12, UR6, UR23, URZ ;  /* 0x00000017060c72a4 */ /* 0x000fe4000f8e02ff */
[----:B------:R-:W-:-:S02]  /*1630*/  UISETP.GE.AND UP0, UPT, UR4, UR7, UPT ;  /* 0x000000070400728c */ /* 0x000fc4000bf06270 */
[----:B------:R-:W-:Y:S02]  /*1640*/  UIMAD.WIDE.U32 UR10, UR4, UR8, URZ ;  /* 0x00000008040a72a5 */ /* 0x000fe4000f8e00ff */
[----:B------:R-:W-:Y:S02]  /*1650*/  UISETP.GE.OR UP0, UPT, UR5, UR12, UP0 ;  /* 0x0000000c0500728c */ /* 0x000fe40008706670 */
[----:B------:R-:W-:Y:S02]  /*1660*/  UIMAD.WIDE.U32 UR12, UR5, UR8, URZ ;  /* 0x00000008050c72a5 */ /* 0x000fe4000f8e00ff */
[----:B------:R-:W-:Y:S01]  /*1670*/  UIADD3 UR10, UPT, UPT, -UR4, URZ, URZ ;  /* 0x000000ff040a7290 */ /* 0x000fe2000fffe1ff */
[----:B------:R-:W-:Y:S01]  /*1680*/  UMOV UR8, UR11 ;  /* 0x0000000b00087c82 */ /* 0x000fe20008000000 */
[----:B------:R-:W-:Y:S02]  /*1690*/  UIADD3 UR11, UPT, UPT, -UR5, URZ, URZ ;  /* 0x000000ff050b7290 */ /* 0x000fe4000fffe1ff */
[----:B------:R-:W-:-:S03]  /*16a0*/  USHF.R.U32.HI UR8, URZ, UR9, UR8 ;  /* 0x00000009ff087299 */ /* 0x000fc60008011608 */
[----:B------:R-:W-:Y:S01]  /*16b0*/  @!UP0 UMOV UR7, UR13 ;  /* 0x0000000d00078c82 */ /* 0x000fe20008000000 */
[----:B------:R-:W-:Y:S02]  /*16c0*/  UIMAD UR30, UR14, UR10, UR30 ;  /* 0x0000000a0e1e72a4 */ /* 0x000fe4000f8e021e */
[----:B------:R-:W-:Y:S02]  /*16d0*/  USEL UR8, UR4, UR8, !UP2 ;  /* 0x0000000804087287 */ /* 0x000fe4000d000000 */
[----:B------:R-:W-:Y:S02]  /*16e0*/  @!UP0 USHF.R.U32.HI UR7, URZ, UR9, UR7 ;  /* 0x00000009ff078299 */ /* 0x000fe40008011607 */
[----:B------:R-:W-:Y:S02]  /*16f0*/  UIADD3 UR9, UPT, UPT, -UR8, URZ, URZ ;  /* 0x000000ff08097290 */ /* 0x000fe4000fffe1ff */
[----:B------:R-:W-:Y:S02]  /*1700*/  @!UP0 USEL UR7, UR5, UR7, !UP2 ;  /* 0x0000000705078287 */ /* 0x000fe4000d000000 */
[----:B------:R-:W-:-:S02]  /*1710*/  UIMAD UR9, UR23, UR9, UR4 ;  /* 0x00000009170972a4 */ /* 0x000fc4000f8e0204 */
[----:B------:R-:W-:Y:S02]  /*1720*/  @!UP0 UIADD3 UR8, UPT, UPT, UR8, -UR7, URZ ;  /* 0x8000000708088290 */ /* 0x000fe4000fffe0ff */
[----:B------:R-:W-:Y:S02]  /*1730*/  @!UP0 UIMAD UR6, UR9, UR6, UR7 ;  /* 0x00000006090682a4 */ /* 0x000fe4000f8e0207 */
[----:B------:R-:W-:Y:S02]  /*1740*/  @!UP0 UIMAD UR4, UR8, UR23, UR5 ;  /* 0x00000017080482a4 */ /* 0x000fe4000f8e0205 */
[----:B------:R-:W-:Y:S02]  /*1750*/  UIMAD UR26, UR25, UR11, UR26 ;  /* 0x0000000b191a72a4 */ /* 0x000fe4000f8e021a */
[----:B------:R-:W-:Y:S01]  /*1760*/  UIMAD UR30, UR4, UR14, UR30 ;  /* 0x0000000e041e72a4 */ /* 0x000fe2000f8e021e */
[----:B------:R-:W-:Y:S02]  /*1770*/  @!UP0 UMOV UR5, UR6 ;  /* 0x0000000600058c82 */ /* 0x000fe40008000000 */
[----:B------:R-:W-:-:S12]  /*1780*/  UIMAD UR26, UR5, UR25, UR26 ;  /* 0x00000019051a72a4 */ /* 0x000fd8000f8e021a */
.L_x_19:
[----:B------:R-:W-:Y:S02]  /*1790*/  UISETP.NE.AND UP1, UPT, UR27, 0x1, UPT ;  /* 0x000000011b00788c */ /* 0x000fe4000bf25270 */
[----:B------:R-:W-:Y:S02]  /*17a0*/  UISETP.NE.AND UP0, UPT, UR22, 0x2, UPT ;  /* 0x000000021600788c */ /* 0x000fe4000bf05270 */
[----:B------:R-:W-:-:S05]  /*17b0*/  ULOP3.LUT UR21, UR24, 0x400, URZ, 0xc0, !UPT ;  /* 0x0000040018157892 */ /* 0x000fca000f8ec0ff */
[----:B------:R-:W-:Y:S07]  /*17c0*/  BRA.U UP1, `(.L_x_20) ;  /* 0x0000000101447547 */ /* 0x000fee000b800000 */
[----:B------:R-:W1:Y:S01]  /*17d0*/  LDCU.128 UR8, c[0x0][0xb10] ;  /* 0x00016200ff0877ac */ /* 0x000e620008000c00 */
[----:B------:R-:W2:Y:S01]  /*17e0*/  LDCU UR12, c[0x0][0xb0c] ;  /* 0x00016180ff0c77ac */ /* 0x000ea20008000800 */
[----:B------:R-:W3:Y:S01]  /*17f0*/  LDCU UR13, c[0x0][0xb20] ;  /* 0x00016400ff0d77ac */ /* 0x000ee20008000800 */
[----:B-1----:R-:W-:Y:S02]  /*1800*/  UIMAD.WIDE.U32 UR6, UR26, UR8, URZ ;  /* 0x000000081a0672a5 */ /* 0x002fe4000f8e00ff */
[----:B------:R-:W-:Y:S02]  /*1810*/  UIMAD.WIDE.U32 UR4, UR30, UR11, URZ ;  /* 0x0000000b1e0472a5 */ /* 0x000fe4000f8e00ff */
[----:B--2---:R-:W-:Y:S02]  /*1820*/  UISETP.NE.AND UP2, UPT, UR12, 0x1, UPT ;  /* 0x000000010c00788c */ /* 0x004fe4000bf45270 */
[----:B------:R-:W-:Y:S01]  /*1830*/  UISETP.NE.AND UP1, UPT, UR10, 0x1, UPT ;  /* 0x000000010a00788c */ /* 0x000fe2000bf25270 */
[----:B------:R-:W-:-:S02]  /*1840*/  UMOV UR6, UR7 ;  /* 0x0000000700067c82 */ /* 0x000fc40008000000 */
[----:B------:R-:W-:Y:S01]  /*1850*/  UMOV UR4, UR5 ;  /* 0x0000000500047c82 */ /* 0x000fe20008000000 */
[----:B------:R-:W-:Y:S02]  /*1860*/  USHF.R.U32.HI UR6, URZ, UR9, UR6 ;  /* 0x00000009ff067299 */ /* 0x000fe40008011606 */
[----:B---3--:R-:W-:Y:S02]  /*1870*/  USHF.R.U32.HI UR4, URZ, UR13, UR4 ;  /* 0x0000000dff047299 */ /* 0x008fe40008011604 */
[----:B------:R-:W-:Y:S02]  /*1880*/  USEL UR5, UR26, UR6, !UP2 ;  /* 0x000000061a057287 */ /* 0x000fe4000d000000 */
[----:B------:R-:W-:-:S04]  /*1890*/  USEL UR4, UR30, UR4, !UP1 ;  /* 0x000000041e047287 */ /* 0x000fc8000c800000 */
[----:B------:R-:W-:Y:S02]  /*18a0*/  UIADD3 UR6, UPT, UPT, UR5, -UR4, URZ ;  /* 0x8000000405067290 */ /* 0x000fe4000fffe0ff */
[----:B------:R-:W-:Y:S02]  /*18b0*/  UIADD3 UR4, UPT, UPT, -UR5, UR4, URZ ;  /* 0x0000000405047290 */ /* 0x000fe4000fffe1ff */
[----:B------:R-:W-:Y:S02]  /*18c0*/  UIMAD UR30, UR6, UR10, UR30 ;  /* 0x0000000a061e72a4 */ /* 0x000fe4000f8e021e */
[----:B------:R-:W-:-:S12]  /*18d0*/  UIMAD UR26, UR4, UR12, UR26 ;  /* 0x0000000c041a72a4 */ /* 0x000fd8000f8e021a */
.L_x_20:
[----:B------:R-:W-:Y:S05]  /*18e0*/  BRA.U !UP5, `(.L_x_21) ;  /* 0x000000010d0c7547 */ /* 0x000fea000b800000 */
[----:B------:R-:W-:Y:S01]  /*18f0*/  UCGABAR_WAIT ;  /* 0x0000000000007dc7 */ /* 0x000fe20008000000 */
[----:B------:R-:W-:Y:S01]  /*1900*/  CCTL.IVALL ;  /* 0x00000000ff00798f */ /* 0x000fe20002000000 */
[----:B------:R-:W-:Y:S05]  /*1910*/  BRA `(.L_x_22) ;  /* 0x0000000000047947 */ /* 0x000fea0003800000 */
.L_x_21:
[----:B------:R-:W-:Y:S06]  /*1920*/  BAR.SYNC.DEFER_BLOCKING 0x0 ;  /* 0x0000000000007b1d */ /* 0x000fec0000010000 */
.L_x_22:
[----:B------:R-:W-:Y:S05]  /*1930*/  BRA.U UP0, `(.L_x_23) ;  /* 0x0000001d00dc7547 */ /* 0x000fea000b800000 */
[----:B------:R-:W1:Y:S01]  /*1940*/  LDCU UR6, c[0x0][0x38c] ;  /* 0x00007180ff0677ac */ /* 0x000e620008000800 */
[----:B------:R-:W-:Y:S01]  /*1950*/  PLOP3.LUT P1, PT, PT, PT, UP3, 0x80, 0x8 ;  /* 0x000000000008781c */ /* 0x000fe20003f2f038 */
[----:B------:R-:W-:Y:S01]  /*1960*/  IMAD.MOV.U32 R12, RZ, RZ, 0x1 ;  /* 0x00000001ff0c7424 */ /* 0x000fe200078e00ff */
[----:B------:R-:W-:Y:S01]  /*1970*/  ISETP.EQ.OR P2, PT, R0, RZ, P3 ;  /* 0x000000ff0000720c */ /* 0x000fe20001f42670 */
[----:B------:R-:W-:Y:S01]  /*1980*/  UISETP.NE.AND UP1, UPT, UR22, URZ, UPT ;  /* 0x000000ff1600728c */ /* 0x000fe2000bf25270 */
[----:B------:R-:W-:Y:S02]  /*1990*/  PLOP3.LUT P1, PT, P1, PT, PT, 0x8, 0x80 ;  /* 0x000000000080781c */ /* 0x000fe40000f2e170 */
[----:B------:R-:W-:Y:S01]  /*19a0*/  CS2R R10, SRZ ;  /* 0x00000000000a7805 */ /* 0x000fe2000001ff00 */
[----:B------:R-:W-:Y:S01]  /*19b0*/  IMAD.MOV.U32 R9, RZ, RZ, RZ ;  /* 0x000000ffff097224 */ /* 0x000fe200078e00ff */
[----:B------:R-:W2:Y:S01]  /*19c0*/  LDCU UR39, c[0x0][0x370] ;  /* 0x00006e00ff2777ac */ /* 0x000ea20008000800 */
[----:B------:R-:W-:Y:S01]  /*19d0*/  IMAD.MOV.U32 R8, RZ, RZ, 0x1 ;  /* 0x00000001ff087424 */ /* 0x000fe200078e00ff */
[----:B------:R-:W3:Y:S01]  /*19e0*/  LDCU.64 UR28, c[0x0][0x348] ;  /* 0x00006900ff1c77ac */ /* 0x000ee20008000a00 */
[----:B------:R-:W-:-:S02]  /*19f0*/  USHF.R.U32.HI UR44, URZ, 0x5, UR21 ;  /* 0x00000005ff2c7899 */ /* 0x000fc40008011615 */
[----:B-1----:R-:W-:Y:S02]  /*1a00*/  UIADD3 UR5, UPT, UPT, UR6, 0x1f, URZ ;  /* 0x0000001f06057890 */ /* 0x002fe4000fffe0ff */
[----:B------:R-:W-:Y:S02]  /*1a10*/  UIADD3 UR45, UPT, UPT, UR6, 0x3e, URZ ;  /* 0x0000003e062d7890 */ /* 0x000fe4000fffe0ff */
[----:B------:R-:W-:Y:S01]  /*1a20*/  USHF.R.S32.HI UR4, URZ, 0x1f, UR5 ;  /* 0x0000001fff047899 */ /* 0x000fe20008011405 */
[----:B------:R-:W1:Y:S03]  /*1a30*/  LDCU UR38, c[0x0][0x374] ;  /* 0x00006e80ff2677ac */ /* 0x000e660008000800 */
[----:B------:R-:W-:Y:S02]  /*1a40*/  ULEA.HI UR4, UR4, UR5, URZ, 0x5 ;  /* 0x0000000504047291 */ /* 0x000fe4000f8f28ff */
[----:B------:R-:W-:-:S02]  /*1a50*/  USEL UR25, UR37, 0x2, UP1 ;  /* 0x0000000225197887 */ /* 0x000fc40008800000 */
[----:B------:R-:W-:Y:S02]  /*1a60*/  USHF.R.S32.HI UR42, URZ, 0x5, UR4 ;  /* 0x00000005ff2a7899 */ /* 0x000fe40008011404 */
[----:B------:R-:W-:Y:S02]  /*1a70*/  UIADD3 UR4, UPT, UPT, UR6, -0x1, URZ ;  /* 0xffffffff06047890 */ /* 0x000fe4000fffe0ff */
[----:B------:R-:W-:Y:S02]  /*1a80*/  UISETP.LT.U32.AND UP0, UPT, UR42, 0x1a, UPT ;  /* 0x0000001a2a00788c */ /* 0x000fe4000bf01070 */
[----:B------:R-:W-:Y:S02]  /*1a90*/  UISETP.GE.U32.AND UP2, UPT, UR4, -0x3f, UPT ;  /* 0xffffffc10400788c */ /* 0x000fe4000bf46070 */
[----:B------:R-:W-:Y:S01]  /*1aa0*/  USEL UR41, UR42, 0x1a, UP0 ;  /* 0x0000001a2a297887 */ /* 0x000fe20008000000 */
[----:B------:R-:W-:-:S03]  /*1ab0*/  UMOV UR5, URZ ;  /* 0x000000ff00057c82 */ /* 0x000fc60008000000 */
[----:B------:R-:W-:Y:S02]  /*1ac0*/  UIADD3 UR24, UPT, UPT, UR41, -0x1, URZ ;  /* 0xffffffff29187890 */ /* 0x000fe4000fffe0ff */
[----:B------:R-:W-:-:S03]  /*1ad0*/  UIADD3 UR43, UPT, UPT, UR42, -UR41, URZ ;  /* 0x800000292a2b7290 */ /* 0x000fc6000fffe0ff */
[----:B------:R-:W-:-:S04]  /*1ae0*/  @UP2 UIADD3 UR24, UPT, UPT, UR41, URZ, URZ ;  /* 0x000000ff29182290 */ /* 0x000fc8000fffe0ff */
[----:B-123--:R-:W-:-:S12]  /*1af0*/  UIADD3 UR24, UPT, UPT, UR24, 0x1, URZ ;  /* 0x0000000118187890 */ /* 0x00efd8000fffe0ff */
.L_x_43:
[----:B------:R-:W-:Y:S01]  /*1b00*/  UISETP.NE.AND UP0, UPT, UR54, URZ, UPT ;  /* 0x000000ff3600728c */ /* 0x000fe2000bf05270 */
[----:B------:R-:W1:Y:S08]  /*1b10*/  S2UR UR54, SR_CgaCtaId ;  /* 0x00000000003679c3 */ /* 0x000e700000008800 */
[----:B------:R-:W-:Y:S05]  /*1b20*/  BRA.U UP0, `(.L_x_24) ;  /* 0x0000000100347547 */ /* 0x000fea000b800000 */
[----:B------:R-:W2:Y:S01]  /*1b30*/  S2R R0, SR_CgaCtaId ;  /* 0x0000000000007919 */ /* 0x000ea20000008800 */
[----:B------:R-:W-:-:S04]  /*1b40*/  MOV R2, 0x400 ;  /* 0x0000040000027802 */ /* 0x000fc80000000f00 */
[----:B--2---:R-:W-:Y:S02]  /*1b50*/  LEA R0, R0, R2, 0x18 ;  /* 0x0000000200007211 */ /* 0x004fe400078ec0ff */
[----:B------:R-:W-:-:S03]  /*1b60*/  SHF.L.U32 R2, R8, 0x1f, RZ ;  /* 0x0000001f08027819 */ /* 0x000fc600000006ff */
[----:B------:R-:W-:-:S04]  /*1b70*/  IMAD R0, R9, 0x8, R0 ;  /* 0x0000000809007824 */ /* 0x000fc800078e0200 */
[----:B------:R-:W2:Y:S02]  /*1b80*/  SYNCS.PHASECHK.TRANS64.TRYWAIT P0, [R0+URZ+0x250], R2 ;  /* 0x00025002000075a7 */ /* 0x000ea400080011ff */
[----:B--2---:R-:W-:Y:S05]  /*1b90*/  @!P0 BRA `(.L_x_25) ;  /* 0x0000006400f88947 */ /* 0x004fea0003800000 */
.L_x_145:
[----:B------:R-:W-:Y:S01]  /*1ba0*/  VIADD R9, R9, 0x1 ;  /* 0x0000000109097836 */ /* 0x000fe20000000000 */
[----:B------:R2:W-:Y:S04]  /*1bb0*/  SYNCS.ARRIVE.TRANS64.A1T0 RZ, [R0+URZ+0x240], RZ ;  /* 0x000240ff00ff79a7 */ /* 0x0005e800081000ff */
[----:B------:R-:W-:-:S04]  /*1bc0*/  ISETP.NE.AND P0, PT, R9, 0x2, PT ;  /* 0x000000020900780c */ /* 0x000fc80003f05270 */
[----:B------:R-:W-:Y:S02]  /*1bd0*/  SEL R9, R9, RZ, P0 ;  /* 0x000000ff09097207 */ /* 0x000fe40000000000 */
[----:B--2---:R-:W-:-:S04]  /*1be0*/  SEL R0, RZ, 0x1, P0 ;  /* 0x00000001ff007807 */ /* 0x004fc80000000000 */
[----:B------:R-:W-:-:S07]  /*1bf0*/  LOP3.LUT R8, R8, R0, RZ, 0x3c, !PT ;  /* 0x0000000008087212 */ /* 0x000fce00078e3cff */
.L_x_24:
[----:B------:R-:W-:Y:S01]  /*1c00*/  UMOV UR6, 0x400 ;  /* 0x0000040000067882 */ /* 0x000fe20000000000 */
[----:B------:R-:W-:Y:S01]  /*1c10*/  SHF.L.U32 R0, R12, 0x1f, RZ ;  /* 0x0000001f0c007819 */ /* 0x000fe200000006ff */
[----:B-1----:R-:W-:Y:S02]  /*1c20*/  ULEA UR6, UR54, UR6, 0x18 ;  /* 0x0000000636067291 */ /* 0x002fe4000f8ec0ff */
[----:B------:R-:W-:Y:S02]  /*1c30*/  UISETP.GE.U32.AND UP0, UPT, UR45, 0x3f, UPT ;  /* 0x0000003f2d00788c */ /* 0x000fe4000bf06070 */
[----:B------:R-:W-:Y:S02]  /*1c40*/  ULEA UR4, UR5, UR6, 0x3 ;  /* 0x0000000605047291 */ /* 0x000fe4000f8e18ff */
[----:B------:R-:W-:Y:S02]  /*1c50*/  USHF.L.U32 UR11, UR30, 0x6, URZ ;  /* 0x000000061e0b7899 */ /* 0x000fe400080006ff */
[----:B------:R-:W-:Y:S01]  /*1c60*/  ULEA UR35, UR26, UR44, 0x6 ;  /* 0x0000002c1a237291 */ /* 0x000fe2000f8e30ff */
[----:B------:R-:W-:-:S04]  /*1c70*/  UMOV UR13, URZ ;  /* 0x000000ff000d7c82 */ /* 0x000fc80008000000 */
[----:B------:R1:W2:Y:S01]  /*1c80*/  SYNCS.PHASECHK.TRANS64.TRYWAIT P0, [UR4+0xd0], R0 ;  /* 0x0000d000ff0075a7 */ /* 0x0002a20008001104 */
[----:B------:R-:W-:Y:S06]  /*1c90*/  BRA.U !UP0, `(.L_x_26) ;  /* 0x0000000108bc7547 */ /* 0x000fec000b800000 */
[----:B------:R-:W-:Y:S01]  /*1ca0*/  UMOV UR7, URZ ;  /* 0x000000ff00077c82 */ /* 0x000fe20008000000 */
[----:B------:R-:W-:-:S05]  /*1cb0*/  UMOV UR4, UR5 ;  /* 0x0000000500047c82 */ /* 0x000fca0008000000 */
.L_x_32:
[----:B------:R-:W-:Y:S01]  /*1cc0*/  ULEA UR33, UR4, UR6, 0x3 ;  /* 0x0000000604217291 */ /* 0x000fe2000f8e18ff */
[----:B--2---:R-:W-:Y:S01]  /*1cd0*/  @!P3 MOV R2, 0x2000 ;  /* 0x000020000002b802 */ /* 0x004fe20000000f00 */
[----:B--2-4-:R-:W-:Y:S10]  /*1ce0*/  @P0 BRA `(.L_x_27) ;  /* 0x00000000000c0947 */ /* 0x014ff40003800000 */
[----:B------:R-:W-:-:S04]  /*1cf0*/  SHF.L.U32 R3, R12, 0x1f, RZ ;  /* 0x0000001f0c037819 */ /* 0x000fc800000006ff */
[----:B------:R-:W2:Y:S02]  /*1d00*/  SYNCS.PHASECHK.TRANS64.TRYWAIT P0, [UR33+0xd0], R3 ;  /* 0x0000d003ff0075a7 */ /* 0x000ea40008001121 */
[----:B--2---:R-:W-:Y:S05]  /*1d10*/  @!P0 BRA `(.L_x_28) ;  /* 0x0000006400ac8947 */ /* 0x004fea0003800000 */
.L_x_27:
[----:B------:R2:W-:Y:S01]  /*1d20*/  @!P3 SYNCS.ARRIVE.TRANS64 RZ, [UR33], R2 ;  /* 0x00000002ffffb9a7 */ /* 0x0005e20008000021 */
[----:B------:R-:W-:-:S04]  /*1d30*/  ULOP3.LUT UR5, UR25, 0x2, URZ, 0xfc, !UPT ;  /* 0x0000000219057892 */ /* 0x000fc8000f8efcff */
[----:B------:R-:W-:-:S09]  /*1d40*/  UISETP.NE.AND UP0, UPT, UR5, 0x2, UPT ;  /* 0x000000020500788c */ /* 0x000fd2000bf05270 */
[----:B------:R-:W-:Y:S05]  /*1d50*/  BRA.U UP0, `(.L_x_29) ;  /* 0x0000000100047547 */ /* 0x000fea000b800000 */
[----:B------:R-:W-:Y:S05]  /*1d60*/  BPT.TRAP 0x1 ;  /* 0x000000040000795c */ /* 0x000fea0000300000 */
.L_x_29:
[----:B------:R-:W-:Y:S04]  /*1d70*/  BSSY.RECONVERGENT B0, `(.L_x_30) ;  /* 0x0000003000007945 */ /* 0x000fe80003800200 */
[----:B------:R-:W-:Y:S05]  /*1d80*/  @P2 BRA `(.L_x_31) ;  /* 0x0000000000042947 */ /* 0x000fea0003800000 */
[----:B------:R-:W-:Y:S05]  /*1d90*/  BPT.TRAP 0x1 ;  /* 0x000000040000795c */ /* 0x000fea0000300000 */
.L_x_31:
[----:B------:R-:W-:Y:S05]  /*1da0*/  BSYNC.RECONVERGENT B0 ;  /* 0x0000000000007941 */ /* 0x000fea0003800200 */
.L_x_30:
[----:B------:R-:W-:Y:S02]  /*1db0*/  UIADD3 UR5, UPT, UPT, UR4, 0x1, URZ ;  /* 0x0000000104057890 */ /* 0x000fe4000fffe0ff */
[----:B------:R-:W-:Y:S02]  /*1dc0*/  UIADD3 UR16, UP1, UPT, UR28, 0x80, URZ ;  /* 0x000000801c107890 */ /* 0x000fe4000ff3e0ff */
[----:B------:R-:W-:Y:S02]  /*1dd0*/  UISETP.NE.AND UP0, UPT, UR5, 0x1a, UPT ;  /* 0x0000001a0500788c */ /* 0x000fe4000bf05270 */
[----:B------:R-:W-:Y:S02]  /*1de0*/  USHF.L.U32 UR34, UR7, 0x5, URZ ;  /* 0x0000000507227899 */ /* 0x000fe400080006ff */
[----:B------:R-:W-:Y:S02]  /*1df0*/  USEL UR9, URZ, 0x1, UP0 ;  /* 0x00000001ff097887 */ /* 0x000fe40008000000 */
[----:B------:R-:W-:-:S02]  /*1e00*/  USEL UR5, UR5, URZ, UP0 ;  /* 0x000000ff05057287 */ /* 0x000fc40008000000 */
[----:B------:R-:W-:Y:S02]  /*1e10*/  UIADD3 UR14, UP0, UPT, UR28, 0x180, URZ ;  /* 0x000001801c0e7890 */ /* 0x000fe4000ff1e0ff */
[----:B------:R-:W-:Y:S01]  /*1e20*/  ULEA UR8, UR5, UR6, 0x3 ;  /* 0x0000000605087291 */ /* 0x000fe2000f8e18ff */
[----:B------:R-:W-:Y:S01]  /*1e30*/  LOP3.LUT R12, R12, UR9, RZ, 0x3c, !PT ;  /* 0x000000090c0c7c12 */ /* 0x000fe2000f8e3cff */
[----:B------:R-:W-:Y:S02]  /*1e40*/  UIADD3.X UR17, UPT, UPT, URZ, UR29, URZ, UP1, !UPT ;  /* 0x0000001dff117290 */ /* 0x000fe40008ffe4ff */
[----:B------:R-:W-:Y:S01]  /*1e50*/  UIADD3.X UR15, UPT, UPT, URZ, UR29, URZ, UP0, !UPT ;  /* 0x0000001dff0f7290 */ /* 0x000fe200087fe4ff */
[----:B-1----:R-:W-:Y:S01]  /*1e60*/  SHF.L.U32 R0, R12, 0x1f, RZ ;  /* 0x0000001f0c007819 */ /* 0x002fe200000006ff */
[----:B------:R-:W-:Y:S01]  /*1e70*/  UMOV UR18, 0x0 ;  /* 0x0000000000127882 */ /* 0x000fe20000000000 */
[----:B------:R-:W-:Y:S01]  /*1e80*/  UMOV UR19, 0x10000000 ;  /* 0x1000000000137882 */ /* 0x000fe20000000000 */
[----:B------:R-:W-:Y:S01]  /*1e90*/  UMOV UR12, UR36 ;  /* 0x00000024000c7c82 */ /* 0x000fe20008000000 */
[----:B------:R3:W4:Y:S01]  /*1ea0*/  SYNCS.PHASECHK.TRANS64.TRYWAIT P0, [UR8+0xd0], R0 ;  /* 0x0000d000ff0075a7 */ /* 0x0007220008001108 */
[----:B------:R-:W-:Y:S01]  /*1eb0*/  USHF.L.U32 UR8, UR4, 0xc, URZ ;  /* 0x0000000c04087899 */ /* 0x000fe200080006ff */
[----:B------:R-:W-:-:S02]  /*1ec0*/  UMOV UR9, UR33 ;  /* 0x0000002100097c82 */ /* 0x000fc40008000000 */
[----:B------:R-:W-:Y:S01]  /*1ed0*/  UMOV UR4, 0x30000 ;  /* 0x0003000000047882 */ /* 0x000fe20000000000 */
[----:B------:R-:W-:Y:S02]  /*1ee0*/  ULEA UR32, UR21, UR8, 0x1 ;  /* 0x0000000815207291 */ /* 0x000fe4000f8e08ff */
[----:B------:R-:W-:Y:S02]  /*1ef0*/  UIADD3 UR8, UPT, UPT, UR6, 0x1d600, UR8 ;  /* 0x0001d60006087890 */ /* 0x000fe4000fffe008 */
[----:B------:R-:W-:Y:S01]  /*1f00*/  UIADD3 UR32, UPT, UPT, UR6, 0x3600, UR32 ;  /* 0x0000360006207890 */ /* 0x000fe2000fffe020 */
[----:B------:R-:W-:Y:S01]  /*1f10*/  UMOV UR10, UR34 ;  /* 0x00000022000a7c82 */ /* 0x000fe20008000000 */
[----:B------:R-:W-:Y:S01]  /*1f20*/  UIADD3 UR7, UPT, UPT, UR7, 0x1, URZ ;  /* 0x0000000107077890 */ /* 0x000fe2000fffe0ff */
[----:B------:R-:W-:-:S03]  /*1f30*/  UMOV UR13, UR24 ;  /* 0x00000018000d7c82 */ /* 0x000fc60008000000 */
[----:B------:R-:W-:-:S03]  /*1f40*/  UISETP.NE.AND UP0, UPT, UR7, UR24, UPT ;  /* 0x000000180700728c */ /* 0x000fc6000bf05270 */
[----:B------:R1:W-:Y:S01]  /*1f50*/  UTMALDG.3D.MULTICAST [UR32], [UR16], UR4, desc[UR18] ;  /* 0x00001220100073b4 */ /* 0x0003e20008011804 */
[----:B------:R3:W-:Y:S01]  /*1f60*/  UTMALDG.3D [UR8], [UR14], desc[UR18] ;  /* 0x000012080e0075b4 */ /* 0x0007e20008011000 */
[----:B-1----:R-:W-:-:S04]  /*1f70*/  UMOV UR4, UR5 ;  /* 0x0000000500047c82 */ /* 0x002fc80008000000 */
[----:B---3--:R-:W-:Y:S05]  /*1f80*/  BRA.U UP0, `(.L_x_32) ;  /* 0xfffffffd004c7547 */ /* 0x008fea000b83ffff */
.L_x_26:
[----:B------:R-:W-:Y:S01]  /*1f90*/  ULEA UR4, UR5, UR6, 0x3 ;  /* 0x0000000605047291 */ /* 0x000fe2000f8e18ff */
[----:B-1----:R-:W-:Y:S01]  /*1fa0*/  SHF.L.U32 R0, R12, 0x1f, RZ ;  /* 0x0000001f0c007819 */ /* 0x002fe200000006ff */
[----:B------:R-:W-:Y:S01]  /*1fb0*/  @!P1 SYNCS.ARRIVE.TRANS64.A1T0 RZ, [UR6+0x1d8], RZ ;  /* 0x0001d8ffffff99a7 */ /* 0x000fe20008100006 */
[----:B------:R-:W-:-:S06]  /*1fc0*/  UISETP.GT.AND UP0, UPT, UR42, UR41, UPT ;  /* 0x000000292a00728c */ /* 0x000fcc000bf04270 */
[----:B--2-4-:R1:W2:Y:S03]  /*1fd0*/  SYNCS.PHASECHK.TRANS64.TRYWAIT P0, [UR4+0xd0], R0 ;  /* 0x0000d000ff0075a7 */ /* 0x0142a60008001104 */
[----:B------:R-:W-:Y:S05]  /*1fe0*/  BRA.U !UP0, `(.L_x_33) ;  /* 0x0000000108c07547 */ /* 0x000fea000b800000 */
[----:B------:R-:W-:Y:S01]  /*1ff0*/  UIADD3 UR26, UPT, UPT, UR43, UR13, URZ ;  /* 0x0000000d2b1a7290 */ /* 0x000fe2000fffe0ff */
[----:B------:R-:W-:-:S11]  /*2000*/  UMOV UR4, UR5 ;  /* 0x0000000500047c82 */ /* 0x000fd60008000000 */
.L_x_39:
[----:B------:R-:W-:Y:S01]  /*2010*/  ULEA UR17, UR4, UR6, 0x3 ;  /* 0x0000000604117291 */ /* 0x000fe2000f8e18ff */
[----:B--2---:R-:W-:Y:S01]  /*2020*/  @!P3 MOV R2, 0x2000 ;  /* 0x000020000002b802 */ /* 0x004fe20000000f00 */
[----:B--2-4-:R-:W-:Y:S10]  /*2030*/  @P0 BRA `(.L_x_34) ;  /* 0x00000000000c0947 */ /* 0x014ff40003800000 */
[----:B------:R-:W-:-:S04]  /*2040*/  SHF.L.U32 R3, R12, 0x1f, RZ ;  /* 0x0000001f0c037819 */ /* 0x000fc800000006ff */
[----:B------:R-:W2:Y:S02]  /*2050*/  SYNCS.PHASECHK.TRANS64.TRYWAIT P0, [UR17+0xd0], R3 ;  /* 0x0000d003ff0075a7 */ /* 0x000ea40008001111 */
[----:B--2---:R-:W-:Y:S05]  /*2060*/  @!P0 BRA `(.L_x_35) ;  /* 0x0000006000f08947 */ /* 0x004fea0003800000 */
.L_x_34:
[----:B------:R2:W-:Y:S01]  /*2070*/  @!P3 SYNCS.ARRIVE.TRANS64 RZ, [UR17], R2 ;  /* 0x00000002ffffb9a7 */ /* 0x0005e20008000011 */
[----:B------:R-:W-:-:S04]  /*2080*/  ULOP3.LUT UR5, UR25, 0x2, URZ, 0xfc, !UPT ;  /* 0x0000000219057892 */ /* 0x000fc8000f8efcff */
[----:B------:R-:W-:-:S09]  /*2090*/  UISETP.NE.AND UP0, UPT, UR5, 0x2, UPT ;  /* 0x000000020500788c */ /* 0x000fd2000bf05270 */
[----:B------:R-:W-:Y:S05]  /*20a0*/  BRA.U UP0, `(.L_x_36) ;  /* 0x0000000100047547 */ /* 0x000fea000b800000 */
[----:B------:R-:W-:Y:S05]  /*20b0*/  BPT.TRAP 0x1 ;  /* 0x000000040000795c */ /* 0x000fea0000300000 */
.L_x_36:
[----:B------:R-:W-:Y:S04]  /*20c0*/  BSSY.RECONVERGENT B0, `(.L_x_37) ;  /* 0x0000003000007945 */ /* 0x000fe80003800200 */
[----:B------:R-:W-:Y:S05]  /*20d0*/  @P2 BRA `(.L_x_38) ;  /* 0x0000000000042947 */ /* 0x000fea0003800000 */
[----:B------:R-:W-:Y:S05]  /*20e0*/  BPT.TRAP 0x1 ;  /* 0x000000040000795c */ /* 0x000fea0000300000 */
.L_x_38:
[----:B------:R-:W-:Y:S05]  /*20f0*/  BSYNC.RECONVERGENT B0 ;  /* 0x0000000000007941 */ /* 0x000fea0003800200 */
.L_x_37:
[----:B------:R-:W-:Y:S02]  /*2100*/  UIADD3 UR5, UPT, UPT, UR4, 0x1, URZ ;  /* 0x0000000104057890 */ /* 0x000fe4000fffe0ff */
[----:B------:R-:W-:Y:S02]  /*2110*/  UIADD3 UR14, UP1, UPT, UR28, 0x80, URZ ;  /* 0x000000801c0e7890 */ /* 0x000fe4000ff3e0ff */
[----:B------:R-:W-:Y:S02]  /*2120*/  UISETP.NE.AND UP0, UPT, UR5, 0x1a, UPT ;  /* 0x0000001a0500788c */ /* 0x000fe4000bf05270 */
[----:B------:R-:W-:Y:S02]  /*2130*/  USHF.L.U32 UR18, UR13, 0x5, URZ ;  /* 0x000000050d127899 */ /* 0x000fe400080006ff */
[----:B------:R-:W-:Y:S02]  /*2140*/  USEL UR8, URZ, 0x1, UP0 ;  /* 0x00000001ff087887 */ /* 0x000fe40008000000 */
[----:B------:R-:W-:-:S02]  /*2150*/  USEL UR5, UR5, URZ, UP0 ;  /* 0x000000ff05057287 */ /* 0x000fc40008000000 */
[----:B------:R-:W-:Y:S02]  /*2160*/  UIADD3 UR22, UP0, UPT, UR28, 0x180, URZ ;  /* 0x000001801c167890 */ /* 0x000fe4000ff1e0ff */
[----:B------:R-:W-:Y:S01]  /*2170*/  LOP3.LUT R12, R12, UR8, RZ, 0x3c, !PT ;  /* 0x000000080c0c7c12 */ /* 0x000fe2000f8e3cff */
[----:B------:R-:W-:Y:S02]  /*2180*/  USHF.L.U32 UR8, UR4, 0xc, URZ ;  /* 0x0000000c04087899 */ /* 0x000fe400080006ff */
[----:B------:R-:W-:Y:S01]  /*2190*/  ULEA UR7, UR5, UR6, 0x3 ;  /* 0x0000000605077291 */ /* 0x000fe2000f8e18ff */
[----:B-1----:R-:W-:Y:S01]  /*21a0*/  SHF.L.U32 R0, R12, 0x1f, RZ ;  /* 0x0000001f0c007819 */ /* 0x002fe200000006ff */
[----:B------:R-:W-:Y:S02]  /*21b0*/  ULEA UR16, UR21, UR8, 0x1 ;  /* 0x0000000815107291 */ /* 0x000fe4000f8e08ff */
[----:B------:R-:W-:Y:S02]  /*21c0*/  UIADD3.X UR15, UPT, UPT, URZ, UR29, URZ, UP1, !UPT ;  /* 0x0000001dff0f7290 */ /* 0x000fe40008ffe4ff */
[----:B------:R-:W-:-:S02]  /*21d0*/  UIADD3 UR16, UPT, UPT, UR6, 0x3600, UR16 ;  /* 0x0000360006107890 */ /* 0x000fc4000fffe010 */
[----:B------:R-:W-:Y:S01]  /*21e0*/  UIADD3 UR8, UPT, UPT, UR6, 0x1d600, UR8 ;  /* 0x0001d60006087890 */ /* 0x000fe2000fffe008 */
[----:B------:R3:W4:Y:S01]  /*21f0*/  SYNCS.PHASECHK.TRANS64.TRYWAIT P0, [UR7+0xd0], R0 ;  /* 0x0000d000ff0075a7 */ /* 0x0007220008001107 */
[----:B------:R-:W-:Y:S01]  /*2200*/  UIADD3.X UR23, UPT, UPT, URZ, UR29, URZ, UP0, !UPT ;  /* 0x0000001dff177290 */ /* 0x000fe200087fe4ff */
[----:B------:R-:W-:Y:S01]  /*2210*/  UMOV UR4, 0x30000 ;  /* 0x0003000000047882 */ /* 0x000fe20000000000 */
[----:B------:R-:W-:Y:S01]  /*2220*/  UMOV UR30, 0x0 ;  /* 0x00000000001e7882 */ /* 0x000fe20000000000 */
[----:B------:R-:W-:Y:S01]  /*2230*/  UMOV UR31, 0x10000000 ;  /* 0x10000000001f7882 */ /* 0x000fe20000000000 */
[----:B------:R-:W-:Y:S01]  /*2240*/  UMOV UR19, UR35 ;  /* 0x0000002300137c82 */ /* 0x000fe20008000000 */
[----:B------:R-:W-:Y:S01]  /*2250*/  UMOV UR20, UR36 ;  /* 0x0000002400147c82 */ /* 0x000fe20008000000 */
[----:B------:R-:W-:Y:S01]  /*2260*/  UMOV UR12, UR36 ;  /* 0x00000024000c7c82 */ /* 0x000fe20008000000 */
[----:B------:R-:W-:Y:S01]  /*2270*/  UMOV UR9, UR17 ;  /* 0x0000001100097c82 */ /* 0x000fe20008000000 */
[----:B------:R-:W-:Y:S01]  /*2280*/  UMOV UR10, UR18 ;  /* 0x00000012000a7c82 */ /* 0x000fe20008000000 */
[----:B------:R1:W-:Y:S01]  /*2290*/  UTMALDG.3D.MULTICAST [UR16], [UR14], UR4, desc[UR30] ;  /* 0x00001e100e0073b4 */ /* 0x0003e20008011804 */
[----:B------:R-:W-:-:S04]  /*22a0*/  UIADD3 UR13, UPT, UPT, UR13, 0x1, URZ ;  /* 0x000000010d0d7890 */ /* 0x000fc8000fffe0ff */
[----:B------:R-:W-:Y:S01]  /*22b0*/  UISETP.NE.AND UP0, UPT, UR13, UR26, UPT ;  /* 0x0000001a0d00728c */ /* 0x000fe2000bf05270 */
[----:B------:R3:W-:Y:S01]  /*22c0*/  UTMALDG.3D [UR8], [UR22], desc[UR30] ;  /* 0x00001e08160075b4 */ /* 0x0007e20008011000 */
[----:B-1----:R-:W-:-:S07]  /*22d0*/  UMOV UR4, UR5 ;  /* 0x0000000500047c82 */ /* 0x002fce0008000000 */
[----:B---3--:R-:W-:Y:S05]  /*22e0*/  BRA.U UP0, `(.L_x_39) ;  /* 0xfffffffd00487547 */ /* 0x008fea000b83ffff */
.L_x_33:
[C---:B------:R-:W-:Y:S01]  /*22f0*/  LEA R3, R11.reuse, UR6, 0x3 ;  /* 0x000000060b037c11 */ /* 0x040fe2000f8e18ff */
[----:B------:R-:W-:Y:S01]  /*2300*/  NOP ;  /* 0x0000000000007918 */ /* 0x000fe20000000000 */
[----:B-1----:R-:W-:Y:S02]  /*2310*/  SHF.L.U32 R0, R10, 0x1f, RZ ;  /* 0x0000001f0a007819 */ /* 0x002fe400000006ff */
[----:B------:R-:W-:Y:S02]  /*2320*/  LEA R4, R11, UR6, 0x4 ;  /* 0x000000060b047c11 */ /* 0x000fe4000f8e20ff */
[----:B--2-4-:R-:W1:Y:S02]  /*2330*/  SYNCS.PHASECHK.TRANS64.TRYWAIT P0, [R3+URZ+0x1e0], R0 ;  /* 0x0001e000030075a7 */ /* 0x014e6400080011ff */
[----:B-1----:R-:W-:Y:S05]  /*2340*/  @!P0 BRA `(.L_x_40) ;  /* 0x0000006000508947 */ /* 0x002fea0003800000 */
.L_x_148:
[----:B------:R-:W2:Y:S01]  /*2350*/  LDS.128 R4, [R4+0x270] ;  /* 0x0002700004047984 */ /* 0x000ea20000000c00 */
[----:B------:R-:W-:Y:S01]  /*2360*/  UISETP.GE.AND UP0, UPT, UR40, 0x1, UPT ;  /* 0x000000012800788c */ /* 0x000fe2000bf06270 */
[----:B------:R-:W-:Y:S01]  /*2370*/  @!PT LDS RZ, [RZ] ;  /* 0x00000000fffff984 */ /* 0x000fe20000000800 */
[----:B------:R-:W-:Y:S01]  /*2380*/  @!PT LDS RZ, [RZ] ;  /* 0x00000000fffff984 */ /* 0x000fe20000000800 */
[----:B------:R-:W-:Y:S01]  /*2390*/  @!PT LDS RZ, [RZ] ;  /* 0x00000000fffff984 */ /* 0x000fe20000000800 */
[----:B------:R-:W-:Y:S01]  /*23a0*/  @!PT LDS RZ, [RZ] ;  /* 0x00000000fffff984 */ /* 0x000fe20000000800 */
[----:B------:R3:W-:Y:S06]  /*23b0*/  MEMBAR.ALL.CTA ;  /* 0x0000000000007992 */ /* 0x0007ec0000008000 */
[----:B---3--:R-:W3:Y:S01]  /*23c0*/  FENCE.VIEW.ASYNC.S ;  /* 0x00000000000073c6 */ /* 0x008ee20000000000 */
[----:B--2---:R-:W-:-:S13]  /*23d0*/  LOP3.LUT P0, RZ, R6, 0x1, RZ, 0xc0, !PT ;  /* 0x0000000106ff7812 */ /* 0x004fda000780c0ff */
[----:B---3--:R-:W-:Y:S01]  /*23e0*/  VOTEU.ANY UP1, P0 ;  /* 0x0000000000ff7886 */ /* 0x008fe20000020100 */
[----:B------:R-:W-:-:S13]  /*23f0*/  PLOP3.LUT P0, PT, PT, PT, UP1, 0x80, 0x8 ;  /* 0x000000000008781c */ /* 0x000fda0003f0f018 */
[----:B-1----:R-:W-:Y:S02]  /*2400*/  @P0 LOP3.LUT R0, R5, 0xffff, RZ, 0xc0, !PT ;  /* 0x0000ffff05000812 */ /* 0x002fe400078ec0ff */
[----:B------:R-:W-:Y:S02]  /*2410*/  @P0 MOV R2, R4 ;  /* 0x0000000400020202 */ /* 0x000fe40000000f00 */
[----:B------:R-:W-:Y:S01]  /*2420*/  @P0 R2UR UR7, R0 ;  /* 0x00000000000702ca */ /* 0x000fe200000e0000 */
[----:B------:R-:W-:Y:S01]  /*2430*/  VIADD R0, R3, 0x1f0 ;  /* 0x000001f003007836 */ /* 0x000fe20000000000 */
[----:B------:R-:W-:Y:S02]  /*2440*/  @P0 SHF.R.U32.HI R4, RZ, 0x10, R5 ;  /* 0x00000010ff040819 */ /* 0x000fe40000011605 */
[----:B------:R-:W-:Y:S02]  /*2450*/  @P0 R2UR UR8, R2 ;  /* 0x00000000020802ca */ /* 0x000fe400000e0000 */
[----:B------:R-:W-:-:S02]  /*2460*/  PRMT R0, RZ, 0x654, R0 ;  /* 0x00000654ff007816 */ /* 0x000fc40000000000 */
[----:B------:R-:W-:Y:S02]  /*2470*/  @P0 R2UR UR4, R4 ;  /* 0x00000000040402ca */ /* 0x000fe400000e0000 */
[----:B------:R1:W-:Y:S03]  /*2480*/  SYNCS.ARRIVE.TRANS64.RED.A1T0 RZ, [R0+URZ], RZ ;  /* 0x000000ff00ff79a7 */ /* 0x0003e600081004ff */
[----:B------:R-:W-:-:S04]  /*2490*/  @UP1 UMOV UR27, UR7 ;  /* 0x00000007001b1c82 */ /* 0x000fc80008000000 */
[----:B------:R-:W-:-:S04]  /*24a0*/  @UP1 UMOV UR37, UR8 ;  /* 0x0000000800251c82 */ /* 0x000fc80008000000 */
[----:B------:R-:W-:Y:S01]  /*24b0*/  @UP1 UMOV UR36, UR4 ;  /* 0x0000000400241c82 */ /* 0x000fe20008000000 */
[----:B------:R-:W-:Y:S05]  /*24c0*/  BRA.U !UP0, `(.L_x_41) ;  /* 0x0000000108d47547 */ /* 0x000fea000b800000 */
[----:B------:R-:W2:Y:S01]  /*24d0*/  LDCU.128 UR12, c[0x0][0xb10] ;  /* 0x00016200ff0c77ac */ /* 0x000ea20008000c00 */
[----:B------:R-:W3:Y:S01]  /*24e0*/  LDCU UR26, c[0x0][0xb20] ;  /* 0x00016400ff1a77ac */ /* 0x000ee20008000800 */
[----:B------:R-:W4:Y:S01]  /*24f0*/  LDCU UR20, c[0x0][0xb0c] ;  /* 0x00016180ff1477ac */ /* 0x000f220008000800 */
[----:B------:R-:W1:Y:S01]  /*2500*/  LDCU.64 UR10, c[0x0][0xb28] ;  /* 0x00016500ff0a77ac */ /* 0x000e620008000a00 */
[----:B------:R-:W-:Y:S02]  /*2510*/  UISETP.NE.AND UP3, UPT, UR40, 0x1, UPT ;  /* 0x000000012800788c */ /* 0x000fe4000bf65270 */
[----:B--2---:R-:W-:Y:S02]  /*2520*/  UIMAD.WIDE.U32 UR16, UR38, UR15, URZ ;  /* 0x0000000f261072a5 */ /* 0x004fe4000f8e00ff */
[----:B------:R-:W-:Y:S02]  /*2530*/  UIMAD.WIDE.U32 UR8, UR39, UR12, URZ ;  /* 0x0000000c270872a5 */ /* 0x000fe4000f8e00ff */
[----:B------:R-:W-:-:S02]  /*2540*/  UISETP.NE.AND UP0, UPT, UR14, 0x1, UPT ;  /* 0x000000010e00788c */ /* 0x000fc4000bf05270 */
[----:B------:R-:W-:Y:S01]  /*2550*/  UIMAD.WIDE.U32 UR22, UR27, UR15, URZ ;  /* 0x0000000f1b1672a5 */ /* 0x000fe2000f8e00ff */
[----:B------:R-:W-:Y:S02]  /*2560*/  UMOV UR16, UR17 ;  /* 0x0000001100107c82 */ /* 0x000fe40008000000 */
[----:B------:R-:W-:Y:S01]  /*2570*/  UMOV UR8, UR9 ;  /* 0x0000000900087c82 */ /* 0x000fe20008000000 */
[----:B---3--:R-:W-:Y:S02]  /*2580*/  USHF.R.U32.HI UR16, URZ, UR26, UR16 ;  /* 0x0000001aff107299 */ /* 0x008fe40008011610 */
[----:B----4-:R-:W-:Y:S02]  /*2590*/  UISETP.NE.AND UP2, UPT, UR20, 0x1, UPT ;  /* 0x000000011400788c */ /* 0x010fe4000bf45270 */
[----:B------:R-:W-:Y:S02]  /*25a0*/  USHF.R.U32.HI UR8, URZ, UR13, UR8 ;  /* 0x0000000dff087299 */ /* 0x000fe40008011608 */
[----:B------:R-:W-:-:S02]  /*25b0*/  USEL UR7, UR38, UR16, !UP0 ;  /* 0x0000001026077287 */ /* 0x000fc4000c000000 */
[----:B------:R-:W-:Y:S02]  /*25c0*/  USEL UR8, UR39, UR8, !UP2 ;  /* 0x0000000827087287 */ /* 0x000fe4000d000000 */
[----:B-1----:R-:W-:Y:S01]  /*25d0*/  UIMAD.WIDE.U32 UR16, UR7, UR10, URZ ;  /* 0x0000000a071072a5 */ /* 0x002fe2000f8e00ff */
[----:B------:R-:W-:Y:S01]  /*25e0*/  UMOV UR4, UR23 ;  /* 0x0000001700047c82 */ /* 0x000fe20008000000 */
[----:B------:R-:W-:Y:S02]  /*25f0*/  UIMAD.WIDE.U32 UR18, UR37, UR12, URZ ;  /* 0x0000000c251272a5 */ /* 0x000fe4000f8e00ff */
[----:B------:R-:W-:-:S03]  /*2600*/  UIMAD.WIDE.U32 UR22, UR8, UR10, URZ ;  /* 0x0000000a081672a5 */ /* 0x000fc6000f8e00ff */
[----:B------:R-:W-:Y:S01]  /*2610*/  UMOV UR16, UR17 ;  /* 0x0000001100107c82 */ /* 0x000fe20008000000 */
[----:B------:R-:W-:Y:S02]  /*2620*/  USHF.R.U32.HI UR4, URZ, UR26, UR4 ;  /* 0x0000001aff047299 */ /* 0x000fe40008011604 */
[----:B------:R-:W-:Y:S01]  /*2630*/  @UP3 USHF.R.U32.HI UR7, URZ, UR11, UR16 ;  /* 0x0000000bff073299 */ /* 0x000fe20008011610 */
[----:B------:R-:W-:Y:S01]  /*2640*/  UMOV UR18, UR19 ;  /* 0x0000001300127c82 */ /* 0x000fe20008000000 */
[----:B------:R-:W-:Y:S01]  /*2650*/  UMOV UR22, UR23 ;  /* 0x0000001700167c82 */ /* 0x000fe20008000000 */
[----:B------:R-:W-:Y:S02]  /*2660*/  USHF.R.U32.HI UR13, URZ, UR13, UR18 ;  /* 0x0000000dff0d7299 */ /* 0x000fe40008011612 */
[----:B------:R-:W-:Y:S02]  /*2670*/  USEL UR4, UR27, UR4, !UP0 ;  /* 0x000000041b047287 */ /* 0x000fe4000c000000 */
[----:B------:R-:W-:-:S02]  /*2680*/  @UP3 USHF.R.U32.HI UR8, URZ, UR11, UR22 ;  /* 0x0000000bff083299 */ /* 0x000fc40008011616 */
[----:B------:R-:W-:Y:S02]  /*2690*/  UIMAD UR9, UR40, UR7, URZ ;  /* 0x00000007280972a4 */ /* 0x000fe4000f8e02ff */
[----:B------:R-:W-:Y:S02]  /*26a0*/  USEL UR7, UR37, UR13, !UP2 ;  /* 0x0000000d25077287 */ /* 0x000fe4000d000000 */
[----:B------:R-:W-:Y:S02]  /*26b0*/  UIMAD UR12, UR40, UR8, URZ ;  /* 0x00000008280c72a4 */ /* 0x000fe4000f8e02ff */
[----:B------:R-:W-:Y:S02]  /*26c0*/  UISETP.GE.AND UP0, UPT, UR4, UR9, UPT ;  /* 0x000000090400728c */ /* 0x000fe4000bf06270 */
[----:B------:R-:W-:Y:S02]  /*26d0*/  UIMAD.WIDE.U32 UR16, UR4, UR10, URZ ;  /* 0x0000000a041072a5 */ /* 0x000fe4000f8e00ff */
[----:B------:R-:W-:-:S02]  /*26e0*/  UISETP.GE.OR UP0, UPT, UR7, UR12, UP0 ;  /* 0x0000000c0700728c */ /* 0x000fc40008706670 */
        /* <DEDUP_REMOVED lines=19> */
.L_x_41:
[----:B------:R-:W2:Y:S02]  /*2820*/  LDCU UR4, c[0x0][0xb30] ;  /* 0x00016600ff0477ac */ /* 0x000ea40008000800 */
[----:B--2---:R-:W-:-:S09]  /*2830*/  UISETP.NE.AND UP0, UPT, UR4, 0x1, UPT ;  /* 0x000000010400788c */ /* 0x004fd2000bf05270 */
[----:B------:R-:W-:Y:S05]  /*2840*/  BRA.U UP0, `(.L_x_42) ;  /* 0x0000000100447547 */ /* 0x000fea000b800000 */
[----:B------:R-:W2:Y:S01]  /*2850*/  LDCU.128 UR12, c[0x0][0xb10] ;  /* 0x00016200ff0c77ac */ /* 0x000ea20008000c00 */
[----:B------:R-:W3:Y:S01]  /*2860*/  LDCU UR16, c[0x0][0xb0c] ;  /* 0x00016180ff1077ac */ /* 0x000ee20008000800 */
[----:B------:R-:W4:Y:S01]  /*2870*/  LDCU UR17, c[0x0][0xb20] ;  /* 0x00016400ff1177ac */ /* 0x000f220008000800 */
[----:B--2---:R-:W-:Y:S02]  /*2880*/  UIMAD.WIDE.U32 UR10, UR37, UR12, URZ ;  /* 0x0000000c250a72a5 */ /* 0x004fe4000f8e00ff */
[----:B------:R-:W-:Y:S02]  /*2890*/  UIMAD.WIDE.U32 UR8, UR27, UR15, URZ ;  /* 0x0000000f1b0872a5 */ /* 0x000fe4000f8e00ff */
[----:B---3--:R-:W-:Y:S02]  /*28a0*/  UISETP.NE.AND UP2, UPT, UR16, 0x1, UPT ;  /* 0x000000011000788c */ /* 0x008fe4000bf45270 */
[----:B------:R-:W-:Y:S01]  /*28b0*/  UISETP.NE.AND UP0, UPT, UR14, 0x1, UPT ;  /* 0x000000010e00788c */ /* 0x000fe2000bf05270 */
[----:B------:R-:W-:-:S02]  /*28c0*/  UMOV UR7, UR11 ;  /* 0x0000000b00077c82 */ /* 0x000fc40008000000 */
[----:B------:R-:W-:Y:S01]  /*28d0*/  UMOV UR4, UR9 ;  /* 0x0000000900047c82 */ /* 0x000fe20008000000 */
[----:B------:R-:W-:Y:S02]  /*28e0*/  USHF.R.U32.HI UR7, URZ, UR13, UR7 ;  /* 0x0000000dff077299 */ /* 0x000fe40008011607 */
[----:B----4-:R-:W-:Y:S02]  /*28f0*/  USHF.R.U32.HI UR4, URZ, UR17, UR4 ;  /* 0x00000011ff047299 */ /* 0x010fe40008011604 */
[----:B------:R-:W-:Y:S02]  /*2900*/  USEL UR7, UR37, UR7, !UP2 ;  /* 0x0000000725077287 */ /* 0x000fe4000d000000 */
[----:B------:R-:W-:-:S04]  /*2910*/  USEL UR4, UR27, UR4, !UP0 ;  /* 0x000000041b047287 */ /* 0x000fc8000c000000 */
[----:B------:R-:W-:Y:S02]  /*2920*/  UIADD3 UR8, UPT, UPT, UR7, -UR4, URZ ;  /* 0x8000000407087290 */ /* 0x000fe4000fffe0ff */
[----:B------:R-:W-:Y:S02]  /*2930*/  UIADD3 UR4, UPT, UPT, -UR7, UR4, URZ ;  /* 0x0000000407047290 */ /* 0x000fe4000fffe1ff */
[----:B------:R-:W-:Y:S02]  /*2940*/  UIMAD UR27, UR8, UR14, UR27 ;  /* 0x0000000e081b72a4 */ /* 0x000fe4000f8e021b */
[----:B------:R-:W-:-:S12]  /*2950*/  UIMAD UR37, UR4, UR16, UR37 ;  /* 0x00000010042572a4 */ /* 0x000fd8000f8e0225 */
.L_x_42:
[----:B------:R-:W-:Y:S01]  /*2960*/  VIADD R11, R11, 0x1 ;  /* 0x000000010b0b7836 */ /* 0x000fe20000000000 */
[----:B------:R-:W-:Y:S02]  /*2970*/  R2UR UR7, R48 ;  /* 0x00000000300772ca */ /* 0x000fe400000e0000 */
[----:B------:R-:W-:Y:S02]  /*2980*/  R2UR UR4, R47 ;  /* 0x000000002f0472ca */ /* 0x000fe400000e0000 */
[C---:B------:R-:W-:Y:S02]  /*2990*/  ISETP.NE.AND P0, PT, R11.reuse, 0x2, PT ;  /* 0x000000020b00780c */ /* 0x040fe40003f05270 */
[----:B------:R-:W-:Y:S02]  /*29a0*/  PLOP3.LUT P1, PT, PT, PT, PT, 0x80, 0x8 ;  /* 0x000000000008781c */ /* 0x000fe40003f2f070 */
[----:B-1----:R-:W-:Y:S02]  /*29b0*/  SEL R0, RZ, 0x1, P0 ;  /* 0x00000001ff007807 */ /* 0x002fe40000000000 */
[----:B------:R-:W-:-:S02]  /*29c0*/  SEL R11, R11, RZ, P0 ;  /* 0x000000ff0b0b7207 */ /* 0x000fc40000000000 */
[----:B------:R-:W-:Y:S01]  /*29d0*/  LOP3.LUT R10, R10, R0, RZ, 0x3c, !PT ;  /* 0x000000000a0a7212 */ /* 0x000fe200078e3cff */
[----:B------:R-:W-:Y:S02]  /*29e0*/  UIADD3 UR26, UPT, UPT, UR37, UR7, URZ ;  /* 0x00000007251a7290 */ /* 0x000fe4000fffe0ff */
[----:B------:R-:W-:Y:S01]  /*29f0*/  UIADD3 UR30, UPT, UPT, UR27, UR4, URZ ;  /* 0x000000041b1e7290 */ /* 0x000fe2000fffe0ff */
[----:B------:R-:W-:Y:S11]  /*2a00*/  BRA.U UP1, `(.L_x_43) ;  /* 0xfffffff1013c7547 */ /* 0x000ff6000b83ffff */
[----:B------:R-:W-:Y:S01]  /*2a10*/  UIADD3 UR7, UPT, UPT, UR6, 0xd0, URZ ;  /* 0x000000d006077890 */ /* 0x000fe2000fffe0ff */
[----:B------:R-:W-:-:S03]  /*2a20*/  SHF.L.U32 R2, R12, 0x1f, RZ ;  /* 0x0000001f0c027819 */ /* 0x000fc600000006ff */
[----:B------:R-:W-:-:S09]  /*2a30*/  ULEA UR4, UR5, UR7, 0x3 ;  /* 0x0000000705047291 */ /* 0x000fd2000f8e18ff */
[----:B------:R-:W1:Y:S02]  /*2a40*/  SYNCS.PHASECHK.TRANS64.TRYWAIT P0, [UR4], R2 ;  /* 0x00000002ff0075a7 */ /* 0x000e640008001104 */
[----:B-1----:R-:W-:Y:S05]  /*2a50*/  @!P0 BRA `(.L_x_44) ;  /* 0x0000005800a08947 */ /* 0x002fea0003800000 */
.L_x_150:
[----:B------:R-:W-:-:S04]  /*2a60*/  UIADD3 UR4, UPT, UPT, UR5, 0x1, URZ ;  /* 0x0000000105047890 */ /* 0x000fc8000fffe0ff */
[----:B------:R-:W-:-:S04]  /*2a70*/  UISETP.NE.AND UP0, UPT, UR4, 0x1a, UPT ;  /* 0x0000001a0400788c */ /* 0x000fc8000bf05270 */
[----:B------:R-:W-:Y:S02]  /*2a80*/  USEL UR6, URZ, 0x1, UP0 ;  /* 0x00000001ff067887 */ /* 0x000fe40008000000 */
[----:B------:R-:W-:-:S04]  /*2a90*/  USEL UR4, UR4, URZ, UP0 ;  /* 0x000000ff04047287 */ /* 0x000fc80008000000 */
[----:B------:R-:W-:Y:S01]  /*2aa0*/  ULEA UR5, UR4, UR7, 0x3 ;  /* 0x0000000704057291 */ /* 0x000fe2000f8e18ff */
[----:B-1----:R-:W-:-:S04]  /*2ab0*/  LOP3.LUT R2, R12, UR6, RZ, 0x3c, !PT ;  /* 0x000000060c027c12 */ /* 0x002fc8000f8e3cff */
[----:B------:R-:W-:-:S04]  /*2ac0*/  SHF.L.U32 R3, R2, 0x1f, RZ ;  /* 0x0000001f02037819 */ /* 0x000fc800000006ff */
[----:B------:R-:W1:Y:S02]  /*2ad0*/  SYNCS.PHASECHK.TRANS64.TRYWAIT P0, [UR5], R3 ;  /* 0x00000003ff0075a7 */ /* 0x000e640008001105 */
[----:B-1----:R-:W-:Y:S05]  /*2ae0*/  @!P0 BRA `(.L_x_45) ;  /* 0x0000005800948947 */ /* 0x002fea0003800000 */
.L_x_152:
[----:B------:R-:W-:-:S04]  /*2af0*/  UIADD3 UR4, UPT, UPT, UR4, 0x1, URZ ;  /* 0x0000000104047890 */ /* 0x000fc8000fffe0ff */
[----:B------:R-:W-:-:S04]  /*2b00*/  UISETP.NE.AND UP0, UPT, UR4, 0x1a, UPT ;  /* 0x0000001a0400788c */ /* 0x000fc8000bf05270 */
[----:B------:R-:W-:Y:S02]  /*2b10*/  USEL UR6, URZ, 0x1, UP0 ;  /* 0x00000001ff067887 */ /* 0x000fe40008000000 */
[----:B------:R-:W-:-:S04]  /*2b20*/  USEL UR4, UR4, URZ, UP0 ;  /* 0x000000ff04047287 */ /* 0x000fc80008000000 */
[----:B------:R-:W-:Y:S01]  /*2b30*/  ULEA UR5, UR4, UR7, 0x3 ;  /* 0x0000000704057291 */ /* 0x000fe2000f8e18ff */
[----:B------:R-:W-:-:S04]  /*2b40*/  LOP3.LUT R2, R2, UR6, RZ, 0x3c, !PT ;  /* 0x0000000602027c12 */ /* 0x000fc8000f8e3cff */
[----:B-1----:R-:W-:-:S04]  /*2b50*/  SHF.L.U32 R3, R2, 0x1f, RZ ;  /* 0x0000001f02037819 */ /* 0x002fc800000006ff */
[----:B------:R-:W1:Y:S02]  /*2b60*/  SYNCS.PHASECHK.TRANS64.TRYWAIT P0, [UR5], R3 ;  /* 0x00000003ff0075a7 */ /* 0x000e640008001105 */
[----:B-1----:R-:W-:Y:S05]  /*2b70*/  @!P0 BRA `(.L_x_46) ;  /* 0x0000005800888947 */ /* 0x002fea0003800000 */
.L_x_154:
        /* <DEDUP_REMOVED lines=9> */
.L_x_156:
        /* <DEDUP_REMOVED lines=9> */
.L_x_158:
        /* <DEDUP_REMOVED lines=9> */
.L_x_160:
        /* <DEDUP_REMOVED lines=9> */
.L_x_162:
        /* <DEDUP_REMOVED lines=9> */
.L_x_164:
        /* <DEDUP_REMOVED lines=9> */
.L_x_166:
        /* <DEDUP_REMOVED lines=9> */
.L_x_168:
        /* <DEDUP_REMOVED lines=9> */
.L_x_170:
        /* <DEDUP_REMOVED lines=9> */
.L_x_172:
        /* <DEDUP_REMOVED lines=9> */
.L_x_174:
        /* <DEDUP_REMOVED lines=9> */
.L_x_176:
        /* <DEDUP_REMOVED lines=9> */
.L_x_178:
        /* <DEDUP_REMOVED lines=9> */
.L_x_180:
        /* <DEDUP_REMOVED lines=9> */
.L_x_182:
        /* <DEDUP_REMOVED lines=9> */
.L_x_184:
        /* <DEDUP_REMOVED lines=9> */
.L_x_186:
        /* <DEDUP_REMOVED lines=9> */
.L_x_188:
        /* <DEDUP_REMOVED lines=9> */
.L_x_190:
        /* <DEDUP_REMOVED lines=9> */
.L_x_192:
        /* <DEDUP_REMOVED lines=9> */
.L_x_194:
        /* <DEDUP_REMOVED lines=9> */
.L_x_196:
        /* <DEDUP_REMOVED lines=9> */
.L_x_198:
[----:B------:R-:W-:-:S04]  /*37e0*/  UIADD3 UR4, UPT, UPT, UR4, 0x1, URZ ;  /* 0x0000000104047890 */ /* 0x000fc8000fffe0ff */
[----:B------:R-:W-:-:S04]  /*37f0*/  UISETP.NE.AND UP0, UPT, UR4, 0x1a, UPT ;  /* 0x0000001a0400788c */ /* 0x000fc8000bf05270 */
[----:B------:R-:W-:Y:S02]  /*3800*/  USEL UR5, URZ, 0x1, UP0 ;  /* 0x00000001ff057887 */ /* 0x000fe40008000000 */
[----:B------:R-:W-:-:S04]  /*3810*/  USEL UR4, UR4, URZ, UP0 ;  /* 0x000000ff04047287 */ /* 0x000fc80008000000 */
[----:B------:R-:W-:Y:S01]  /*3820*/  ULEA UR4, UR4, UR7, 0x3 ;  /* 0x0000000704047291 */ /* 0x000fe2000f8e18ff */
[----:B------:R-:W-:-:S04]  /*3830*/  LOP3.LUT R2, R2, UR5, RZ, 0x3c, !PT ;  /* 0x0000000502027c12 */ /* 0x000fc8000f8e3cff */
[----:B------:R-:W-:Y:S01]  /*3840*/  SHF.L.U32 R2, R2, 0x1f, RZ ;  /* 0x0000001f02027819 */ /* 0x000fe200000006ff */
[----:B-1----:R-:W-:-:S07]  /*3850*/  IMAD.U32 R0, RZ, RZ, UR4 ;  /* 0x00000004ff007e24 */ /* 0x002fce000f8e00ff */
.L_x_69:
[----:B-1----:R1:W2:Y:S02]  /*3860*/  SYNCS.PHASECHK.TRANS64.TRYWAIT P0, [R0+URZ], R2 ;  /* 0x00000002000075a7 */ /* 0x0022a400080011ff */
[----:B--2---:R-:W-:Y:S05]  /*3870*/  @!P0 NANOSLEEP.SYNCS 0x989680 ;  /* 0x009896800000895d */ /* 0x004fea0003900000 */
[----:B------:R-:W2:Y:S02]  /*3880*/  @!P0 SYNCS.PHASECHK.TRANS64 P0, [R0+URZ], R2 ;  /* 0x00000002000085a7 */ /* 0x000ea400080010ff */
[----:B--2---:R-:W-:Y:S05]  /*3890*/  @P0 EXIT ;  /* 0x000000000000094d */ /* 0x004fea0003800000 */
[----:B------:R-:W-:Y:S05]  /*38a0*/  BRA `(.L_x_69) ;  /* 0xfffffffc00ec7947 */ /* 0x000fea000383ffff */
.L_x_23:
[----:B------:R-:W-:-:S04]  /*38b0*/  UISETP.NE.AND UP0, UPT, UR54, URZ, UPT ;  /* 0x000000ff3600728c */ /* 0x000fc8000bf05270 */
[----:B------:R-:W-:-:S09]  /*38c0*/  UISETP.NE.OR UP0, UPT, UR22, 0x1, UP0 ;  /* 0x000000011600788c */ /* 0x000fd20008705670 */
[----:B------:R-:W-:Y:S05]  /*38d0*/  BRA.U UP0, `(.L_x_70) ;  /* 0x0000000500487547 */ /* 0x000fea000b800000 */
[----:B------:R-:W-:Y:S01]  /*38e0*/  ISETP.GE.U32.AND P2, PT, R0, 0x2, PT ;  /* 0x000000020000780c */ /* 0x000fe20003f46070 */
[----:B------:R-:W-:Y:S01]  /*38f0*/  IMAD.MOV.U32 R12, RZ, RZ, 0x1 ;  /* 0x00000001ff0c7424 */ /* 0x000fe200078e00ff */
[----:B------:R-:W-:Y:S02]  /*3900*/  CS2R R10, SRZ ;  /* 0x00000000000a7805 */ /* 0x000fe4000001ff00 */
[----:B------:R-:W-:Y:S01]  /*3910*/  CS2R R8, SRZ ;  /* 0x0000000000087805 */ /* 0x000fe2000001ff00 */
[----:B------:R-:W-:Y:S01]  /*3920*/  UMOV UR6, 0x400 ;  /* 0x0000040000067882 */ /* 0x000fe20000000000 */
[----:B------:R-:W-:Y:S01]  /*3930*/  UMOV UR5, URZ ;  /* 0x000000ff00057c82 */ /* 0x000fe20008000000 */
[----:B------:R-:W-:-:S12]  /*3940*/  ULEA UR6, UR54, UR6, 0x18 ;  /* 0x0000000636067291 */ /* 0x000fd8000f8ec0ff */
.L_x_74:
[----:B------:R-:W-:Y:S02]  /*3950*/  LEA R2, R8, UR6, 0x3 ;  /* 0x0000000608027c11 */ /* 0x000fe4000f8e18ff */
[----:B------:R-:W-:-:S03]  /*3960*/  SHF.L.U32 R4, R9, 0x1f, RZ ;  /* 0x0000001f09047819 */ /* 0x000fc600000006ff */
[----:B------:R-:W-:Y:S01]  /*3970*/  VIADD R5, R2, 0x250 ;  /* 0x0000025002057836 */ /* 0x000fe20000000000 */
[----:B------:R-:W1:Y:S02]  /*3980*/  SYNCS.PHASECHK.TRANS64.TRYWAIT P0, [R2+URZ+0x240], R4 ;  /* 0x00024004020075a7 */ /* 0x000e6400080011ff */
[----:B-1----:R-:W-:Y:S05]  /*3990*/  @!P0 BRA `(.L_x_71) ;  /* 0x0000005400288947 */ /* 0x002fea0003800000 */
.L_x_199:
[----:B------:R-:W-:Y:S01]  /*39a0*/  ULEA UR4, UR5, UR6, 0x3 ;  /* 0x0000000605047291 */ /* 0x000fe2000f8e18ff */
[----:B-1----:R-:W-:Y:S01]  /*39b0*/  PRMT R2, RZ, 0x654, R5 ;  /* 0x00000654ff027816 */ /* 0x002fe20000000005 */
[----:B------:R-:W-:Y:S01]  /*39c0*/  @!P2 IMAD.MOV.U32 R4, RZ, RZ, 0x10 ;  /* 0x00000010ff04a424 */ /* 0x000fe200078e00ff */
[----:B------:R-:W-:Y:S01]  /*39d0*/  SHF.L.U32 R5, R12, 0x1f, RZ ;  /* 0x0000001f0c057819 */ /* 0x000fe200000006ff */
[----:B------:R-:W-:Y:S01]  /*39e0*/  UIADD3 UR7, UPT, UPT, UR4, 0x1e0, URZ ;  /* 0x000001e004077890 */ /* 0x000fe2000fffe0ff */
[----:B------:R1:W-:Y:S05]  /*39f0*/  SYNCS.ARRIVE.TRANS64.RED.A1T0 RZ, [R2+URZ], RZ ;  /* 0x000000ff02ff79a7 */ /* 0x0003ea00081004ff */
[----:B------:R-:W-:Y:S01]  /*3a00*/  IMAD.U32 R6, RZ, RZ, UR7 ;  /* 0x00000007ff067e24 */ /* 0x000fe2000f8e00ff */
[----:B------:R-:W2:Y:S04]  /*3a10*/  SYNCS.PHASECHK.TRANS64.TRYWAIT P0, [UR4+0x1f0], R5 ;  /* 0x0001f005ff0075a7 */ /* 0x000ea80008001104 */
[----:B------:R-:W-:Y:S01]  /*3a20*/  PRMT R6, R0, 0x654, R6 ;  /* 0x0000065400067816 */ /* 0x000fe20000000006 */
[----:B-12---:R-:W-:Y:S06]  /*3a30*/  @!P0 BRA `(.L_x_72) ;  /* 0x0000005400148947 */ /* 0x006fec0003800000 */
.L_x_201:
[----:B------:R-:W-:Y:S01]  /*3a40*/  ULEA UR8, UR5, UR6, 0x4 ;  /* 0x0000000605087291 */ /* 0x000fe2000f8e20ff */
[----:B------:R-:W-:Y:S01]  /*3a50*/  SEL R3, R6, R3, !P2 ;  /* 0x0000000306037207 */ /* 0x000fe20005000000 */
[----:B------:R-:W-:Y:S01]  /*3a60*/  UIADD3 UR9, UPT, UPT, UR4, 0x1e0, URZ ;  /* 0x000001e004097890 */ /* 0x000fe2000fffe0ff */
[----:B-1----:R-:W-:Y:S01]  /*3a70*/  LEA R2, R11, UR6, 0x3 ;  /* 0x000000060b027c11 */ /* 0x002fe2000f8e18ff */
[----:B------:R-:W-:Y:S01]  /*3a80*/  UIADD3 UR8, UPT, UPT, UR8, 0x270, URZ ;  /* 0x0000027008087890 */ /* 0x000fe2000fffe0ff */
[----:B------:R1:W-:Y:S01]  /*3a90*/  @!P2 SYNCS.ARRIVE.TRANS64.RED RZ, [R3+URZ], R4 ;  /* 0x0000000403ffa9a7 */ /* 0x0003e200080004ff */
[----:B------:R-:W-:Y:S01]  /*3aa0*/  UIADD3 UR4, UPT, UPT, UR5, 0x1, URZ ;  /* 0x0000000105047890 */ /* 0x000fe2000fffe0ff */
[----:B------:R-:W-:-:S03]  /*3ab0*/  VIADD R8, R8, 0x1 ;  /* 0x0000000108087836 */ /* 0x000fc60000000000 */
[----:B------:R-:W-:Y:S02]  /*3ac0*/  UISETP.NE.AND UP0, UPT, UR4, 0x2, UPT ;  /* 0x000000020400788c */ /* 0x000fe4000bf05270 */
[----:B------:R-:W-:Y:S01]  /*3ad0*/  ISETP.NE.AND P0, PT, R8, 0x2, PT ;  /* 0x000000020800780c */ /* 0x000fe20003f05270 */
[----:B------:R-:W-:Y:S06]  /*3ae0*/  UGETNEXTWORKID.BROADCAST [UR8], [UR9] ;  /* 0x00000000080073ca */ /* 0x000fec0008000100 */
[----:B------:R-:W-:Y:S02]  /*3af0*/  USEL UR7, URZ, 0x1, UP0 ;  /* 0x00000001ff077887 */ /* 0x000fe40008000000 */
[----:B------:R-:W-:-:S04]  /*3b00*/  USEL UR5, UR4, URZ, UP0 ;  /* 0x000000ff04057287 */ /* 0x000fc80008000000 */
[----:B------:R-:W-:Y:S02]  /*3b10*/  LOP3.LUT R12, R12, UR7, RZ, 0x3c, !PT ;  /* 0x000000070c0c7c12 */ /* 0x000fe4000f8e3cff */
[----:B-1----:R-:W-:-:S04]  /*3b20*/  SHF.L.U32 R4, R10, 0x1f, RZ ;  /* 0x0000001f0a047819 */ /* 0x002fc800000006ff */
[----:B------:R-:W1:Y:S02]  /*3b30*/  SYNCS.PHASECHK.TRANS64.TRYWAIT P1, [R2+URZ+0x1e0], R4 ;  /* 0x0001e004020075a7 */ /* 0x000e6400080211ff */
[----:B-1----:R-:W-:Y:S05]  /*3b40*/  @!P1 BRA `(.L_x_73) ;  /* 0x0000005000e89947 */ /* 0x002fea0003800000 */
.L_x_202:
[C---:B-1----:R-:W-:Y:S01]  /*3b50*/  LEA R4, R11.reuse, UR6, 0x4 ;  /* 0x000000060b047c11 */ /* 0x042fe2000f8e20ff */
[----:B------:R-:W-:Y:S01]  /*3b60*/  VIADD R2, R2, 0x1f0 ;  /* 0x000001f002027836 */ /* 0x000fe20000000000 */
[----:B------:R-:W-:Y:S01]  /*3b70*/  SEL R8, R8, RZ, P0 ;  /* 0x000000ff08087207 */ /* 0x000fe20000000000 */
[----:B------:R-:W-:-:S03]  /*3b80*/  VIADD R11, R11, 0x1 ;  /* 0x000000010b0b7836 */ /* 0x000fc60000000000 */
[----:B------:R-:W1:Y:S01]  /*3b90*/  LDS.128 R4, [R4+0x270] ;  /* 0x0002700004047984 */ /* 0x000e620000000c00 */
[----:B------:R-:W-:Y:S02]  /*3ba0*/  PRMT R2, RZ, 0x654, R2 ;  /* 0x00000654ff027816 */ /* 0x000fe40000000002 */
[C---:B------:R-:W-:Y:S01]  /*3bb0*/  ISETP.NE.AND P1, PT, R11.reuse, 0x2, PT ;  /* 0x000000020b00780c */ /* 0x040fe20003f25270 */
[----:B------:R-:W-:Y:S01]  /*3bc0*/  @!PT LDS RZ, [RZ] ;  /* 0x00000000fffff984 */ /* 0x000fe20000000800 */
[----:B------:R-:W-:Y:S01]  /*3bd0*/  @!PT LDS RZ, [RZ] ;  /* 0x00000000fffff984 */ /* 0x000fe20000000800 */
[----:B------:R-:W-:Y:S01]  /*3be0*/  @!PT LDS RZ, [RZ] ;  /* 0x00000000fffff984 */ /* 0x000fe20000000800 */
[----:B------:R-:W-:Y:S01]  /*3bf0*/  @!PT LDS RZ, [RZ] ;  /* 0x00000000fffff984 */ /* 0x000fe20000000800 */
[----:B------:R2:W-:Y:S06]  /*3c00*/  MEMBAR.ALL.CTA ;  /* 0x0000000000007992 */ /* 0x0005ec0000008000 */
[----:B--2---:R-:W2:Y:S01]  /*3c10*/  FENCE.VIEW.ASYNC.S ;  /* 0x00000000000073c6 */ /* 0x004ea20000000000 */
[----:B------:R-:W-:Y:S01]  /*3c20*/  SEL R11, R11, RZ, P1 ;  /* 0x000000ff0b0b7207 */ /* 0x000fe20000800000 */
[----:B--2---:R2:W-:Y:S01]  /*3c30*/  SYNCS.ARRIVE.TRANS64.RED.A1T0 RZ, [R2+URZ], RZ ;  /* 0x000000ff02ff79a7 */ /* 0x0045e200081004ff */
[----:B-1----:R-:W-:-:S02]  /*3c40*/  LOP3.LUT P3, RZ, R6, 0x1, RZ, 0xc0, !PT ;  /* 0x0000000106ff7812 */ /* 0x002fc4000786c0ff */
[----:B------:R-:W-:-:S04]  /*3c50*/  SEL R4, RZ, 0x1, P1 ;  /* 0x00000001ff047807 */ /* 0x000fc80000800000 */
[----:B------:R-:W-:Y:S02]  /*3c60*/  LOP3.LUT R10, R10, R4, RZ, 0x3c, !PT ;  /* 0x000000040a0a7212 */ /* 0x000fe400078e3cff */
[----:B--2---:R-:W-:-:S04]  /*3c70*/  SEL R2, RZ, 0x1, P0 ;  /* 0x00000001ff027807 */ /* 0x004fc80000000000 */
[----:B------:R-:W-:Y:S01]  /*3c80*/  LOP3.LUT R9, R9, R2, RZ, 0x3c, !PT ;  /* 0x0000000209097212 */ /* 0x000fe200078e3cff */
[----:B------:R-:W-:Y:S06]  /*3c90*/  @P3 BRA `(.L_x_74) ;  /* 0xfffffffc002c3947 */ /* 0x000fec000383ffff */
[----:B------:R-:W-:Y:S01]  /*3ca0*/  ULEA UR4, UR5, UR6, 0x3 ;  /* 0x0000000605047291 */ /* 0x000fe2000f8e18ff */
[----:B------:R-:W-:-:S08]  /*3cb0*/  SHF.L.U32 R2, R12, 0x1f, RZ ;  /* 0x0000001f0c027819 */ /* 0x000fd000000006ff */
[----:B------:R-:W1:Y:S02]  /*3cc0*/  SYNCS.PHASECHK.TRANS64 P0, [UR4+0x1f0], R2 ;  /* 0x0001f002ff0075a7 */ /* 0x000e640008001004 */
[----:B-1----:R-:W-:Y:S05]  /*3cd0*/  @P0 BRA `(.L_x_75) ;  /* 0x0000000000080947 */ /* 0x002fea0003800000 */
[----:B------:R-:W1:Y:S02]  /*3ce0*/  SYNCS.PHASECHK.TRANS64.TRYWAIT P0, [UR4+0x1f0], R2 ;  /* 0x0001f002ff0075a7 */ /* 0x000e640008001104 */
[----:B-1----:R-:W-:Y:S05]  /*3cf0*/  @!P0 BRA `(.L_x_76) ;  /* 0x0000005000908947 */ /* 0x002fea0003800000 */
.L_x_75:
[----:B------:R-:W-:-:S04]  /*3d00*/  UIADD3 UR7, UPT, UPT, UR5, 0x1, URZ ;  /* 0x0000000105077890 */ /* 0x000fc8000fffe0ff */
[----:B------:R-:W-:-:S04]  /*3d10*/  UISETP.NE.AND UP0, UPT, UR7, 0x2, UPT ;  /* 0x000000020700788c */ /* 0x000fc8000bf05270 */
[----:B------:R-:W-:Y:S02]  /*3d20*/  USEL UR8, URZ, 0x1, UP0 ;  /* 0x00000001ff087887 */ /* 0x000fe40008000000 */
[----:B------:R-:W-:-:S04]  /*3d30*/  USEL UR7, UR7, URZ, UP0 ;  /* 0x000000ff07077287 */ /* 0x000fc80008000000 */
[----:B------:R-:W-:Y:S01]  /*3d40*/  ULEA UR7, UR7, UR6, 0x3 ;  /* 0x0000000607077291 */ /* 0x000fe2000f8e18ff */
[----:B-1----:R-:W-:-:S04]  /*3d50*/  LOP3.LUT R2, R12, UR8, RZ, 0x3c, !PT ;  /* 0x000000080c027c12 */ /* 0x002fc8000f8e3cff */
[----:B------:R-:W-:-:S04]  /*3d60*/  SHF.L.U32 R0, R2, 0x1f, RZ ;  /* 0x0000001f02007819 */ /* 0x000fc800000006ff */
[----:B------:R-:W1:Y:S02]  /*3d70*/  SYNCS.PHASECHK.TRANS64 P0, [UR7+0x1f0], R0 ;  /* 0x0001f000ff0075a7 */ /* 0x000e640008001007 */
[----:B-1----:R-:W-:Y:S05]  /*3d80*/  @P0 EXIT ;  /* 0x000000000000094d */ /* 0x002fea0003800000 */
[----:B------:R-:W-:Y:S02]  /*3d90*/  SHF.L.U32 R2, R2, 0x1f, RZ ;  /* 0x0000001f02027819 */ /* 0x000fe400000006ff */
[----:B------:R-:W-:-:S07]  /*3da0*/  MOV R0, UR7 ;  /* 0x0000000700007c02 */ /* 0x000fce0008000f00 */
.L_x_77:
[----:B-1----:R1:W2:Y:S02]  /*3db0*/  SYNCS.PHASECHK.TRANS64.TRYWAIT P0, [R0+URZ+0x1f0], R2 ;  /* 0x0001f002000075a7 */ /* 0x0022a400080011ff */
[----:B--2---:R-:W-:Y:S05]  /*3dc0*/  @!P0 NANOSLEEP.SYNCS 0x989680 ;  /* 0x009896800000895d */ /* 0x004fea0003900000 */
[----:B------:R-:W2:Y:S02]  /*3dd0*/  @!P0 SYNCS.PHASECHK.TRANS64 P0, [R0+URZ+0x1f0], R2 ;  /* 0x0001f002000085a7 */ /* 0x000ea400080010ff */
[----:B--2---:R-:W-:Y:S05]  /*3de0*/  @P0 EXIT ;  /* 0x000000000000094d */ /* 0x004fea0003800000 */
[----:B------:R-:W-:Y:S05]  /*3df0*/  BRA `(.L_x_77) ;  /* 0xfffffffc00ec7947 */ /* 0x000fea000383ffff */
.L_x_70:
[----:B------:R-:W-:Y:S05]  /*3e00*/  BRA.U UP4, `(.L_x_78) ;  /* 0x0000000d049c7547 */ /* 0x000fea000b800000 */
[----:B------:R-:W-:Y:S01]  /*3e10*/  UMOV UR4, 0x40 ;  /* 0x0000004000047882 */ /* 0x000fe20000000000 */
[----:B------:R-:W-:Y:S01]  /*3e20*/  NOP ;  /* 0x0000000000007918 */ /* 0x000fe20000000000 */
[----:B------:R-:W-:Y:S01]  /*3e30*/  ULEA UR5, UR54, UR4, 0x18 ;  /* 0x0000000436057291 */ /* 0x000fe2000f8ec0ff */
[----:B------:R-:W-:Y:S02]  /*3e40*/  UMOV UR6, 0x400 ;  /* 0x0000040000067882 */ /* 0x000fe40000000000 */
[----:B------:R-:W-:-:S06]  /*3e50*/  ULEA UR6, UR54, UR6, 0x18 ;  /* 0x0000000636067291 */ /* 0x000fcc000f8ec0ff */
[----:B------:R-:W1:Y:S02]  /*3e60*/  LDS.U8 R0, [UR5+0x1c] ;  /* 0x00001c05ff007984 */ /* 0x000e640008000000 */
[----:B-1----:R-:W-:-:S13]  /*3e70*/  ISETP.NE.AND P0, PT, R0, RZ, PT ;  /* 0x000000ff0000720c */ /* 0x002fda0003f05270 */
[----:B------:R-:W-:Y:S05]  /*3e80*/  @P0 BRA `(.L_x_79) ;  /* 0x0000000000580947 */ /* 0x000fea0003800000 */
[----:B------:R-:W-:-:S13]  /*3e90*/  ELECT P0, URZ, PT ;  /* 0x0000000000ff782f */ /* 0x000fda0003800000 */
[----:B------:R-:W-:Y:S05]  /*3ea0*/  @!P0 BRA `(.L_x_80) ;  /* 0x0000000000608947 */ /* 0x000fea0003800000 */
[----:B------:R-:W-:Y:S01]  /*3eb0*/  UMOV UR4, 0x10 ;  /* 0x0000001000047882 */ /* 0x000fe20000000000 */
[----:B------:R-:W-:Y:S01]  /*3ec0*/  HFMA2 R0, -RZ, RZ, 0, 5.9604644775390625e-08 ;  /* 0x00000001ff007431 */ /* 0x000fe200000001ff */
[----:B------:R-:W-:-:S03]  /*3ed0*/  MOV R3, 0xffff ;  /* 0x0000ffff00037802 */ /* 0x000fc60000000f00 */
[----:B------:R-:W-:Y:S04]  /*3ee0*/  DEPBAR.LE SB1, 0x36 ;  /* 0x00009d800000791a */ /* 0x000fe80000000000 */
[----:B------:R-:W1:Y:S02]  /*3ef0*/  UTCATOMSWS.FIND_AND_SET.ALIGN UP0, UR4, UR4 ;  /* 0x00000004000475e3 */ /* 0x000e640008000800 */
[----:B-1----:R-:W-:Y:S01]  /*3f00*/  MOV R4, UR4 ;  /* 0x0000000400047c02 */ /* 0x002fe20008000f00 */
[----:B------:R-:W-:Y:S06]  /*3f10*/  BRA.U UP0, `(.L_x_81) ;  /* 0x0000000100187547 */ /* 0x000fec000b800000 */
.L_x_82:
[----:B------:R-:W-:Y:S05]  /*3f20*/  NANOSLEEP 0x64 ;  /* 0x000000640000795d */ /* 0x000fea0003800000 */
[----:B------:R-:W-:-:S05]  /*3f30*/  UMOV UR4, 0x10 ;  /* 0x0000001000047882 */ /* 0x000fca0000000000 */
[----:B------:R-:W-:Y:S04]  /*3f40*/  DEPBAR.LE SB1, 0x36 ;  /* 0x00009d800000791a */ /* 0x000fe80000000000 */
[----:B------:R-:W1:Y:S02]  /*3f50*/  UTCATOMSWS.FIND_AND_SET.ALIGN UP0, UR4, UR4 ;  /* 0x00000004000475e3 */ /* 0x000e640008000800 */
[----:B-1----:R-:W-:Y:S01]  /*3f60*/  MOV R4, UR4 ;  /* 0x0000000400047c02 */ /* 0x002fe20008000f00 */
[----:B------:R-:W-:Y:S05]  /*3f70*/  BRA.U !UP0, `(.L_x_82) ;  /* 0xfffffffd08e87547 */ /* 0x000fea000b83ffff */
.L_x_81:
[-C--:B------:R-:W-:Y:S02]  /*3f80*/  SHF.L.U32 R3, R3, R4.reuse, RZ ;  /* 0x0000000403037219 */ /* 0x080fe400000006ff */
[----:B------:R-:W-:Y:S01]  /*3f90*/  SHF.L.U32 R0, R0, R4, RZ ;  /* 0x0000000400007219 */ /* 0x000fe200000006ff */
[----:B------:R-:W-:Y:S02]  /*3fa0*/  IMAD.SHL.U32 R4, R4, 0x20, RZ ;  /* 0x0000002004047824 */ /* 0x000fe400078e00ff */
[----:B------:R1:W-:Y:S04]  /*3fb0*/  ATOMS.OR RZ, [UR5+0x14], R3 ;  /* 0x00001403ffff798c */ /* 0x0003e8000b000005 */
[----:B------:R1:W-:Y:S04]  /*3fc0*/  ATOMS.OR RZ, [UR5+0x18], R0 ;  /* 0x00001800ffff798c */ /* 0x0003e8000b000005 */
[----:B------:R1:W-:Y:S01]  /*3fd0*/  STS [UR6+0x290], R4 ;  /* 0x00029004ff007988 */ /* 0x0003e20008000806 */
[----:B------:R-:W-:Y:S05]  /*3fe0*/  BRA `(.L_x_80) ;  /* 0x0000000000107947 */ /* 0x000fea0003800000 */
.L_x_79:
[----:B------:R-:W-:Y:S02]  /*3ff0*/  MOV R0, 0xffffffff ;  /* 0xffffffff00007802 */ /* 0x000fe40000000f00 */
[----:B------:R-:W-:-:S03]  /*4000*/  MOV R4, 0x4030 ;  /* 0x0000403000047802 */ /* 0x000fc60000000f00 */
[----:B------:R1:W-:Y:S04]  /*4010*/  STS [UR6+0x290], R0 ;  /* 0x00029000ff007988 */ /* 0x0003e80008000806 */
[----:B-1---5:R-:W-:Y:S05]  /*4020*/  CALL.REL.NOINC `($__internal_1_$__cuda_sm10x_tcgen05_guardrail_trap_phase_invalid_during_alloc) ;  /* 0x0000005400687944 */ /* 0x022fea0003c00000 */
.L_x_80:
[----:B------:R-:W-:Y:S05]  /*4030*/  WARPSYNC.ALL ;  /* 0x0000000000007948 */ /* 0x000fea0003800000 */
[----:B------:R-:W2:Y:S01]  /*4040*/  S2UR UR4, SR_CgaCtaId ;  /* 0x00000000000479c3 */ /* 0x000ea20000008800 */
[----:B------:R-:W-:Y:S01]  /*4050*/  UMOV UR17, 0x400 ;  /* 0x0000040000117882 */ /* 0x000fe20000000000 */
[----:B------:R-:W-:-:S06]  /*4060*/  NOP ;  /* 0x0000000000007918 */ /* 0x000fcc0000000000 */
[----:B------:R-:W-:Y:S06]  /*4070*/  BAR.ARV 0x6, 0xa0 ;  /* 0x0182800000007b1d */ /* 0x000fec0000002000 */
[----:B------:R-:W3:Y:S01]  /*4080*/  LDCU UR5, c[0x0][0x38c] ;  /* 0x00007180ff0577ac */ /* 0x000ee20008000800 */
[----:B------:R-:W-:Y:S01]  /*4090*/  LOP3.LUT R2, R2, 0xffff, RZ, 0xc0, !PT ;  /* 0x0000ffff02027812 */ /* 0x000fe200078ec0ff */
[----:B------:R-:W-:Y:S01]  /*40a0*/  IMAD.MOV.U32 R11, RZ, RZ, 0x1 ;  /* 0x00000001ff0b7424 */ /* 0x000fe200078e00ff */
[----:B------:R-:W-:Y:S01]  /*40b0*/  CS2R R8, SRZ ;  /* 0x0000000000087805 */ /* 0x000fe2000001ff00 */
[----:B------:R-:W4:Y:S01]  /*40c0*/  LDCU UR8, c[0x0][0x38c] ;  /* 0x00007180ff0877ac */ /* 0x000f220008000800 */
[----:B------:R-:W-:Y:S01]  /*40d0*/  R2UR UR19, R2 ;  /* 0x00000000021372ca */ /* 0x000fe200000e0000 */
[----:B------:R-:W-:Y:S01]  /*40e0*/  IMAD.MOV.U32 R10, RZ, RZ, RZ ;  /* 0x000000ffff0a7224 */ /* 0x000fe200078e00ff */
[----:B------:R-:W-:Y:S01]  /*40f0*/  UMOV UR22, URZ ;  /* 0x000000ff00167c82 */ /* 0x000fe20008000000 */
[----:B------:R-:W-:Y:S01]  /*4100*/  UMOV UR14, URZ ;  /* 0x000000ff000e7c82 */ /* 0x000fe20008000000 */
[----:B--2---:R-:W-:Y:S01]  /*4110*/  ULEA UR17, UR4, UR17, 0x18 ;  /* 0x0000001104117291 */ /* 0x004fe2000f8ec0ff */
[----:B------:R-:W-:Y:S01]  /*4120*/  UMOV UR26, 0x0 ;  /* 0x00000000001a7882 */ /* 0x000fe20000000000 */
[----:B------:R-:W-:-:S02]  /*4130*/  UMOV UR27, 0x4100490 ;  /* 0x04100490001b7882 */ /* 0x000fc40000000000 */
[----:B------:R-:W-:Y:S02]  /*4140*/  UIADD3 UR6, UPT, UPT, UR17, 0x3600, URZ ;  /* 0x0000360011067890 */ /* 0x000fe4000fffe0ff */
[----:B------:R-:W-:Y:S02]  /*4150*/  UIADD3 UR7, UPT, UPT, UR17, 0x1d600, URZ ;  /* 0x0001d60011077890 */ /* 0x000fe4000fffe0ff */
[----:B---3--:R-:W-:Y:S01]  /*4160*/  UIADD3 UR5, UPT, UPT, UR5, 0x1f, URZ ;  /* 0x0000001f05057890 */ /* 0x008fe2000fffe0ff */
[----:B-1----:R-:W1:Y:S01]  /*4170*/  LDS R0, [UR17+0x290] ;  /* 0x00029011ff007984 */ /* 0x002e620008000800 */
[----:B------:R-:W-:Y:S02]  /*4180*/  USHF.R.U32.HI UR6, URZ, 0x4, UR6 ;  /* 0x00000004ff067899 */ /* 0x000fe40008011606 */
[----:B------:R-:W-:Y:S02]  /*4190*/  USHF.R.S32.HI UR4, URZ, 0x1f, UR5 ;  /* 0x0000001fff047899 */ /* 0x000fe40008011405 */
[----:B------:R-:W-:-:S02]  /*41a0*/  ULOP3.LUT UR6, UR6, 0x3fff, URZ, 0xc0, !UPT ;  /* 0x00003fff06067892 */ /* 0x000fc4000f8ec0ff */
[----:B------:R-:W-:Y:S02]  /*41b0*/  ULEA.HI UR4, UR4, UR5, URZ, 0x5 ;  /* 0x0000000504047291 */ /* 0x000fe4000f8f28ff */
[----:B------:R-:W-:Y:S02]  /*41c0*/  USHF.R.U32.HI UR5, URZ, 0x4, UR7 ;  /* 0x00000004ff057899 */ /* 0x000fe40008011607 */
[----:B------:R-:W-:Y:S02]  /*41d0*/  USHF.R.S32.HI UR28, URZ, 0x5, UR4 ;  /* 0x00000005ff1c7899 */ /* 0x000fe40008011404 */
[----:B------:R-:W-:Y:S02]  /*41e0*/  ULOP3.LUT UR5, UR5, 0x3fff, URZ, 0xc0, !UPT ;  /* 0x00003fff05057892 */ /* 0x000fe4000f8ec0ff */
[----:B------:R-:W-:Y:S02]  /*41f0*/  UISETP.LT.AND UP0, UPT, UR28, 0x1, UPT ;  /* 0x000000011c00788c */ /* 0x000fe4000bf01270 */
[----:B------:R-:W-:-:S02]  /*4200*/  ULOP3.LUT UR20, UR6, 0x10000, URZ, 0xfc, !UPT ;  /* 0x0001000006147892 */ /* 0x000fc4000f8efcff */
[----:B------:R-:W-:Y:S02]  /*4210*/  USEL UR29, UR28, 0x1, !UP0 ;  /* 0x000000011c1d7887 */ /* 0x000fe4000c000000 */
[----:B------:R-:W-:Y:S02]  /*4220*/  ULOP3.LUT UR21, UR5, 0x10000, URZ, 0xfc, !UPT ;  /* 0x0001000005157892 */ /* 0x000fe4000f8efcff */
[----:B------:R-:W-:Y:S02]  /*4230*/  UIADD3 UR29, UPT, UPT, -UR29, URZ, URZ ;  /* 0x000000ff1d1d7290 */ /* 0x000fe4000fffe1ff */
[----:B----4-:R-:W-:Y:S01]  /*4240*/  UISETP.GE.AND UP4, UPT, UR8, 0x1, UPT ;  /* 0x000000010800788c */ /* 0x010fe2000bf86270 */
[----:B------:R-:W-:Y:S01]  /*4250*/  UMOV UR24, 0x0 ;  /* 0x0000000000187882 */ /* 0x000fe20000000000 */
[----:B------:R-:W-:Y:S01]  /*4260*/  UMOV UR25, 0x4100490 ;  /* 0x0410049000197882 */ /* 0x000fe20000000000 */
[----:B-1----:R-:W-:-:S15]  /*4270*/  R2UR UR30, R0 ;  /* 0x00000000001e72ca */ /* 0x002fde00000e0000 */
.L_x_89:
[----:B------:R-:W-:Y:S02]  /*4280*/  LEA R0, R10, UR17, 0x3 ;  /* 0x000000110a007c11 */ /* 0x000fe4000f8e18ff */
[----:B------:R-:W-:Y:S02]  /*4290*/  SHF.L.U32 R2, R9, 0x1f, RZ ;  /* 0x0000001f09027819 */ /* 0x000fe400000006ff */
[----:B------:R-:W-:Y:S01]  /*42a0*/  PLOP3.LUT P0, PT, PT, PT, UP4, 0x80, 0x8 ;  /* 0x000000000008781c */ /* 0x000fe20003f0f048 */
[----:B------:R-:W-:Y:S01]  /*42b0*/  VIADD R3, R0, 0x1f0 ;  /* 0x000001f000037836 */ /* 0x000fe20000000000 */
[----:B-1----:R-:W1:Y:S02]  /*42c0*/  SYNCS.PHASECHK.TRANS64.TRYWAIT P1, [R0+URZ+0x1e0], R2 ;  /* 0x0001e002000075a7 */ /* 0x002e6400080211ff */
[----:B-1-3--:R-:W-:Y:S09]  /*42d0*/  @!P1 BRA `(.L_x_83) ;  /* 0x0000004c00309947 */ /* 0x00aff20003800000 */
.L_x_204:
[----:B------:R-:W-:Y:S01]  /*42e0*/  LEA R4, R10, UR17, 0x4 ;  /* 0x000000110a047c11 */ /* 0x000fe2000f8e20ff */
[----:B------:R-:W-:Y:S01]  /*42f0*/  @UP4 ULEA UR4, UR14, UR17, 0x3 ;  /* 0x000000110e044291 */ /* 0x000fe2000f8e18ff */
[----:B------:R-:W-:Y:S01]  /*4300*/  PLOP3.LUT P2, PT, PT, PT, PT, 0x80, 0x8 ;  /* 0x000000000008781c */ /* 0x000fe20003f4f070 */
[----:B------:R-:W-:Y:S01]  /*4310*/  ULEA UR23, UR22, UR17, 0x3 ;  /* 0x0000001116177291 */ /* 0x000fe2000f8e18ff */
[----:B------:R-:W-:Y:S02]  /*4320*/  PRMT R3, RZ, 0x654, R3 ;  /* 0x00000654ff037816 */ /* 0x000fe40000000003 */
[----:B------:R-:W2:Y:S01]  /*4330*/  LDS.128 R4, [R4+0x270] ;  /* 0x0002700004047984 */ /* 0x000ea20000000c00 */
[----:B-1----:R-:W-:Y:S02]  /*4340*/  @P0 SHF.L.U32 R2, R8, 0x1f, RZ ;  /* 0x0000001f08020819 */ /* 0x002fe400000006ff */
[----:B------:R-:W-:Y:S01]  /*4350*/  SHF.L.U32 R0, R11, 0x1f, RZ ;  /* 0x0000001f0b007819 */ /* 0x000fe200000006ff */
[----:B------:R-:W-:Y:S01]  /*4360*/  @!PT LDS RZ, [RZ] ;  /* 0x00000000fffff984 */ /* 0x000fe20000000800 */
[----:B------:R-:W-:Y:S01]  /*4370*/  @!PT LDS RZ, [RZ] ;  /* 0x00000000fffff984 */ /* 0x000fe20000000800 */
[----:B------:R-:W-:Y:S01]  /*4380*/  @!PT LDS RZ, [RZ] ;  /* 0x00000000fffff984 */ /* 0x000fe20000000800 */
[----:B------:R-:W-:Y:S01]  /*4390*/  @!PT LDS RZ, [RZ] ;  /* 0x00000000fffff984 */ /* 0x000fe20000000800 */
[----:B------:R1:W-:Y:S06]  /*43a0*/  MEMBAR.ALL.CTA ;  /* 0x0000000000007992 */ /* 0x0003ec0000008000 */
[----:B-1----:R-:W1:Y:S02]  /*43b0*/  FENCE.VIEW.ASYNC.S ;  /* 0x00000000000073c6 */ /* 0x002e640000000000 */
[----:B-1----:R1:W-:Y:S01]  /*43c0*/  SYNCS.ARRIVE.TRANS64.RED.A1T0 RZ, [R3+URZ], RZ ;  /* 0x000000ff03ff79a7 */ /* 0x0023e200081004ff */
[----:B------:R1:W3:Y:S01]  /*43d0*/  @P0 SYNCS.PHASECHK.TRANS64.TRYWAIT P2, [UR4], R2 ;  /* 0x00000002ff0005a7 */ /* 0x0002e20008041104 */
[----:B------:R-:W-:Y:S01]  /*43e0*/  ULEA.HI UR4, UR22, UR22, URZ, 0x1 ;  /* 0x0000001616047291 */ /* 0x000fe2000f8f08ff */
[----:B--2---:R-:W-:-:S03]  /*43f0*/  LOP3.LUT P1, RZ, R6, 0x1, RZ, 0xc0, !PT ;  /* 0x0000000106ff7812 */ /* 0x004fc6000782c0ff */
[----:B------:R-:W-:Y:S02]  /*4400*/  USHF.L.U32 UR18, UR4, 0x5, URZ ;  /* 0x0000000504127899 */ /* 0x000fe400080006ff */
[----:B------:R-:W-:Y:S02]  /*4410*/  ULOP3.LUT UR4, UR4, 0xffe, URZ, 0xc0, !UPT ;  /* 0x00000ffe04047892 */ /* 0x000fe4000f8ec0ff */
[----:B------:R-:W-:Y:S02]  /*4420*/  ULOP3.LUT UR18, UR18, 0xffffffc0, URZ, 0xc0, !UPT ;  /* 0xffffffc012127892 */ /* 0x000fe4000f8ec0ff */
[----:B------:R-:W-:Y:S02]  /*4430*/  UIADD3 UR4, UPT, UPT, -UR4, UR22, URZ ;  /* 0x0000001604047290 */ /* 0x000fe4000fffe1ff */
[----:B------:R-:W-:Y:S01]  /*4440*/  UIADD3 UR18, UPT, UPT, UR30, UR18, URZ ;  /* 0x000000121e127290 */ /* 0x000fe2000fffe0ff */
[----:B------:R-:W2:Y:S03]  /*4450*/  SYNCS.PHASECHK.TRANS64.TRYWAIT P0, [UR23+0x220], R0 ;  /* 0x00022000ff0075a7 */ /* 0x000ea60008001117 */
[----:B------:R-:W-:Y:S01]  /*4460*/  ULEA UR18, UR4, UR18, 0x14 ;  /* 0x0000001204127291 */ /* 0x000fe2000f8ea0ff */
[----:B-123--:R-:W-:Y:S11]  /*4470*/  @!P0 BRA `(.L_x_84) ;  /* 0x0000004800dc8947 */ /* 0x00eff60003800000 */
.L_x_206:
[----:B------:R-:W-:Y:S01]  /*4480*/  IADD3 R10, PT, PT, R10, 0x1, RZ ;  /* 0x000000010a0a7810 */ /* 0x000fe20007ffe0ff */
[----:B------:R-:W-:Y:S06]  /*4490*/  BRA.U !UP4, `(.L_x_85) ;  /* 0x000000010c987547 */ /* 0x000fec000b800000 */
[----:B------:R-:W-:Y:S01]  /*44a0*/  UPLOP3.LUT UP2, UPT, UPT, UPT, UPT, 0x40, 0x4 ;  /* 0x000000000004789c */ /* 0x000fe20003f4e870 */
[----:B------:R-:W-:Y:S01]  /*44b0*/  UMOV UR16, UR29 ;  /* 0x0000001d00107c82 */ /* 0x000fe20008000000 */
[----:B------:R-:W-:Y:S01]  /*44c0*/  UMOV UR15, UR28 ;  /* 0x0000001c000f7c82 */ /* 0x000fe20008000000 */
[----:B------:R-:W-:-:S08]  /*44d0*/  UMOV UR6, UR14 ;  /* 0x0000000e00067c82 */ /* 0x000fd00008000000 */
.L_x_88:
[----:B------:R-:W-:Y:S02]  /*44e0*/  UIADD3 UR16, UPT, UPT, UR16, 0x1, URZ ;  /* 0x0000000110107890 */ /* 0x000fe4000fffe0ff */
[----:B--2---:R-:W-:Y:S02]  /*44f0*/  ULEA UR5, UR6, UR17, 0x3 ;  /* 0x0000001106057291 */ /* 0x004fe4000f8e18ff */
[----:B------:R-:W-:Y:S01]  /*4500*/  UISETP.NE.AND UP3, UPT, UR16, URZ, UPT ;  /* 0x000000ff1000728c */ /* 0x000fe2000bf65270 */
[----:B---3--:R-:W-:Y:S10]  /*4510*/  @P2 BRA `(.L_x_86) ;  /* 0x00000000000c2947 */ /* 0x008ff40003800000 */
[----:B-1----:R-:W-:Y:S04]  /*4520*/  SHF.L.U32 R2, R8, 0x1f, RZ ;  /* 0x0000001f08027819 */ /* 0x002fe800000006ff */
[----:B------:R-:W1:Y:S02]  /*4530*/  SYNCS.PHASECHK.TRANS64.TRYWAIT P0, [UR5], R2 ;  /* 0x00000002ff0075a7 */ /* 0x000e640008001105 */
[----:B-1----:R-:W-:Y:S05]  /*4540*/  @!P0 BRA `(.L_x_87) ;  /* 0x0000004800c08947 */ /* 0x002fea0003800000 */
.L_x_86:
[----:B------:R-:W-:Y:S01]  /*4550*/  UISETP.NE.AND UP0, UPT, UR15, 0x1, UPT ;  /* 0x000000010f00788c */ /* 0x000fe2000bf05270 */
[----:B------:R-:W-:Y:S01]  /*4560*/  PLOP3.LUT P2, PT, PT, PT, PT, 0x80, 0x8 ;  /* 0x000000000008781c */ /* 0x000fe20003f4f070 */
[----:B------:R-:W-:Y:S02]  /*4570*/  UIADD3 UR4, UPT, UPT, UR6, 0x1, URZ ;  /* 0x0000000106047890 */ /* 0x000fe4000fffe0ff */
[----:B------:R-:W-:Y:S02]  /*4580*/  ULEA UR12, UR6, UR21, 0x8 ;  /* 0x00000015060c7291 */ /* 0x000fe4000f8e40ff */
[----:B------:R-:W-:Y:S01]  /*4590*/  UISETP.NE.AND UP1, UPT, UR4, 0x1a, UPT ;  /* 0x0000001a0400788c */ /* 0x000fe2000bf25270 */
[----:B------:R-:W-:Y:S01]  /*45a0*/  PLOP3.LUT P0, PT, PT, PT, UP0, 0x80, 0x8 ;  /* 0x000000000008781c */ /* 0x000fe20003f0f008 */
[----:B------:R-:W-:Y:S02]  /*45b0*/  UIADD3 UR10, UPT, UPT, UR12, 0x2, URZ ;  /* 0x000000020c0a7890 */ /* 0x000fe4000fffe0ff */
[----:B------:R-:W-:Y:S02]  /*45c0*/  USEL UR7, URZ, 0x1, UP1 ;  /* 0x00000001ff077887 */ /* 0x000fe40008800000 */
[----:B------:R-:W-:Y:S02]  /*45d0*/  USEL UR14, UR4, URZ, UP1 ;  /* 0x000000ff040e7287 */ /* 0x000fe40008800000 */
[----:B------:R-:W-:Y:S02]  /*45e0*/  UIADD3 UR15, UPT, UPT, UR15, -0x1, URZ ;  /* 0xffffffff0f0f7890 */ /* 0x000fe4000fffe0ff */
[----:B------:R-:W-:Y:S01]  /*45f0*/  @UP0 ULEA UR4, UR14, UR17, 0x3 ;  /* 0x000000110e040291 */ /* 0x000fe2000f8e18ff */
[----:B------:R-:W-:Y:S01]  /*4600*/  LOP3.LUT R8, R8, UR7, RZ, 0x3c, !PT ;  /* 0x0000000708087c12 */ /* 0x000fe2000f8e3cff */
[----:B------:R-:W-:Y:S01]  /*4610*/  UIADD3 UR7, UPT, UPT, UR5, 0xd0, URZ ;  /* 0x000000d005077890 */ /* 0x000fe2000fffe0ff */
[----:B------:R-:W-:Y:S02]  /*4620*/  UMOV UR13, 0x80004020 ;  /* 0x80004020000d7882 */ /* 0x000fe40000000000 */
[----:B-1----:R-:W-:Y:S01]  /*4630*/  @P0 SHF.L.U32 R0, R8, 0x1f, RZ ;  /* 0x0000001f08000819 */ /* 0x002fe200000006ff */
[----:B------:R-:W-:Y:S01]  /*4640*/  UMOV UR5, 0x80004020 ;  /* 0x8000402000057882 */ /* 0x000fe20000000000 */
[----:B------:R-:W-:Y:S01]  /*4650*/  UMOV UR11, 0x80004020 ;  /* 0x80004020000b7882 */ /* 0x000fe20000000000 */
[----:B------:R-:W-:Y:S01]  /*4660*/  UMOV UR9, 0x80004020 ;  /* 0x8000402000097882 */ /* 0x000fe20000000000 */
[----:B------:R2:W3:Y:S01]  /*4670*/  @P0 SYNCS.PHASECHK.TRANS64.TRYWAIT P2, [UR4], R0 ;  /* 0x00000000ff0005a7 */ /* 0x0004e20008041104 */
[----:B------:R-:W-:Y:S03]  /*4680*/  ULEA UR4, UR6, UR20, 0x8 ;  /* 0x0000001406047291 */ /* 0x000fe6000f8e40ff */
[----:B------:R-:W-:Y:S01]  /*4690*/  UMOV UR6, UR14 ;  /* 0x0000000e00067c82 */ /* 0x000fe20008000000 */
[----:B------:R-:W-:Y:S05]  /*46a0*/  UIADD3 UR8, UPT, UPT, UR4, 0x2, URZ ;  /* 0x0000000204087890 */ /* 0x000fea000fffe0ff */
[----:B------:R2:W-:Y:S01]  /*46b0*/  UTCHMMA gdesc[UR4], gdesc[UR12], tmem[UR18], tmem[UR26], idesc[UR27], UP2 ;  /* 0x00ff1a0c040075ea */ /* 0x0005e20009000012 */
[----:B------:R-:W-:Y:S03]  /*46c0*/  UPLOP3.LUT UP2, UPT, UPT, UPT, UPT, 0x80, 0x8 ;  /* 0x000000000008789c */ /* 0x000fe60003f4f070 */
[----:B------:R2:W-:Y:S01]  /*46d0*/  UTCHMMA gdesc[UR8], gdesc[UR10], tmem[UR18], tmem[UR24], idesc[UR25], UPT ;  /* 0x00ff180a080075ea */ /* 0x0005e2000b800012 */
[----:B------:R2:W-:Y:S01]  /*46e0*/  UTCBAR.MULTICAST [UR7], URZ, UR19 ;  /* 0x000000ff070073e9 */ /* 0x0005e20008000813 */
[----:B------:R-:W-:Y:S06]  /*46f0*/  BRA.U UP3, `(.L_x_88) ;  /* 0xfffffffd03787547 */ /* 0x000fec000b83ffff */
.L_x_85:
[----:B--2---:R-:W-:Y:S01]  /*4700*/  UIADD3 UR4, UPT, UPT, UR22, 0x1, URZ ;  /* 0x0000000116047890 */ /* 0x004fe2000fffe0ff */
[C---:B------:R-:W-:Y:S01]  /*4710*/  ISETP.NE.AND P0, PT, R10.reuse, 0x2, PT ;  /* 0x000000020a00780c */ /* 0x040fe20003f05270 */
[----:B------:R-:W-:Y:S02]  /*4720*/  UIADD3 UR5, UPT, UPT, UR23, 0x200, URZ ;  /* 0x0000020017057890 */ /* 0x000fe4000fffe0ff */
[----:B------:R-:W-:Y:S01]  /*4730*/  UISETP.NE.AND UP0, UPT, UR4, 0x4, UPT ;  /* 0x000000040400788c */ /* 0x000fe2000bf05270 */
[----:B-1----:R-:W-:Y:S02]  /*4740*/  SEL R0, RZ, 0x1, P0 ;  /* 0x00000001ff007807 */ /* 0x002fe40000000000 */
[----:B------:R-:W-:Y:S01]  /*4750*/  SEL R10, R10, RZ, P0 ;  /* 0x000000ff0a0a7207 */ /* 0x000fe20000000000 */
[----:B------:R-:W-:Y:S01]  /*4760*/  USEL UR6, URZ, 0x1, UP0 ;  /* 0x00000001ff067887 */ /* 0x000fe20008000000 */
[----:B------:R-:W-:Y:S01]  /*4770*/  LOP3.LUT R9, R9, R0, RZ, 0x3c, !PT ;  /* 0x0000000009097212 */ /* 0x000fe200078e3cff */
[----:B------:R-:W-:Y:S01]  /*4780*/  USEL UR22, UR4, URZ, UP0 ;  /* 0x000000ff04167287 */ /* 0x000fe20008000000 */
[----:B------:R1:W-:Y:S03]  /*4790*/  UTCBAR [UR5], URZ ;  /* 0x000000ff050073e9 */ /* 0x0003e600080000ff */
[----:B------:R-:W-:Y:S01]  /*47a0*/  LOP3.LUT R11, R11, UR6, RZ, 0x3c, !PT ;  /* 0x000000060b0b7c12 */ /* 0x000fe2000f8e3cff */
[----:B------:R-:W-:Y:S07]  /*47b0*/  @P1 BRA `(.L_x_89) ;  /* 0xfffffff800b01947 */ /* 0x000fee000383ffff */
[----:B------:R-:W2:Y:S01]  /*47c0*/  S2UR UR8, SR_CgaCtaId ;  /* 0x00000000000879c3 */ /* 0x000ea20000008800 */
[----:B------:R-:W-:Y:S01]  /*47d0*/  ELECT P0, URZ, PT ;  /* 0x0000000000ff782f */ /* 0x000fe20003800000 */
[----:B------:R-:W-:Y:S01]  /*47e0*/  IMAD.MOV.U32 R0, RZ, RZ, 0x1 ;  /* 0x00000001ff007424 */ /* 0x000fe200078e00ff */
[----:B------:R-:W-:Y:S01]  /*47f0*/  UIADD3 UR17, UPT, UPT, UR17, 0x220, URZ ;  /* 0x0000022011117890 */ /* 0x000fe2000fffe0ff */
[----:B------:R-:W-:Y:S01]  /*4800*/  SHF.L.U32 R2, R11, 0x1f, RZ ;  /* 0x0000001f0b027819 */ /* 0x000fe200000006ff */
[----:B------:R-:W-:-:S03]  /*4810*/  UMOV UR4, 0x40 ;  /* 0x0000004000047882 */ /* 0x000fc60000000000 */
[----:B------:R-:W-:Y:S01]  /*4820*/  UVIRTCOUNT.DEALLOC.SMPOOL 0x80 ;  /* 0x000000800000784c */ /* 0x000fe20000000000 */
[----:B--2---:R-:W-:Y:S02]  /*4830*/  ULEA UR8, UR8, UR4, 0x18 ;  /* 0x0000000408087291 */ /* 0x004fe4000f8ec0ff */
[----:B------:R-:W-:-:S07]  /*4840*/  ULEA UR4, UR22, UR17, 0x3 ;  /* 0x0000001116047291 */ /* 0x000fce000f8e18ff */
[----:B------:R2:W-:Y:S02]  /*4850*/  @P0 STS.U8 [UR8+0x1c], R0 ;  /* 0x00001c00ff000988 */ /* 0x0005e40008000008 */
[----:B------:R-:W4:Y:S02]  /*4860*/  SYNCS.PHASECHK.TRANS64.TRYWAIT P0, [UR4], R2 ;  /* 0x00000002ff0075a7 */ /* 0x000f240008001104 */
[----:B--2-4-:R-:W-:Y:S05]  /*4870*/  @!P0 BRA `(.L_x_90) ;  /* 0x00000048000c8947 */ /* 0x014fea0003800000 */
.L_x_209:
[----:B------:R-:W-:-:S04]  /*4880*/  UIADD3 UR4, UPT, UPT, UR22, 0x1, URZ ;  /* 0x0000000116047890 */ /* 0x000fc8000fffe0ff */
[----:B------:R-:W-:-:S04]  /*4890*/  UISETP.NE.AND UP0, UPT, UR4, 0x4, UPT ;  /* 0x000000040400788c */ /* 0x000fc8000bf05270 */
[----:B------:R-:W-:Y:S02]  /*48a0*/  USEL UR6, URZ, 0x1, UP0 ;  /* 0x00000001ff067887 */ /* 0x000fe40008000000 */
[----:B------:R-:W-:-:S04]  /*48b0*/  USEL UR4, UR4, URZ, UP0 ;  /* 0x000000ff04047287 */ /* 0x000fc80008000000 */
[----:B-1----:R-:W-:Y:S01]  /*48c0*/  ULEA UR5, UR4, UR17, 0x3 ;  /* 0x0000001104057291 */ /* 0x002fe2000f8e18ff */
[----:B--2---:R-:W-:-:S04]  /*48d0*/  LOP3.LUT R2, R11, UR6, RZ, 0x3c, !PT ;  /* 0x000000060b027c12 */ /* 0x004fc8000f8e3cff */
[----:B------:R-:W-:-:S04]  /*48e0*/  SHF.L.U32 R3, R2, 0x1f, RZ ;  /* 0x0000001f02037819 */ /* 0x000fc800000006ff */
[----:B------:R-:W1:Y:S02]  /*48f0*/  SYNCS.PHASECHK.TRANS64.TRYWAIT P0, [UR5], R3 ;  /* 0x00000003ff0075a7 */ /* 0x000e640008001105 */
[----:B-1----:R-:W-:Y:S05]  /*4900*/  @!P0 BRA `(.L_x_91) ;  /* 0x0000004800008947 */ /* 0x002fea0003800000 */
.L_x_211:
        /* <DEDUP_REMOVED lines=9> */
.L_x_213:
[----:B------:R-:W-:-:S04]  /*49a0*/  UIADD3 UR4, UPT, UPT, UR4, 0x1, URZ ;  /* 0x0000000104047890 */ /* 0x000fc8000fffe0ff */
[----:B------:R-:W-:-:S04]  /*49b0*/  UISETP.NE.AND UP0, UPT, UR4, 0x4, UPT ;  /* 0x000000040400788c */ /* 0x000fc8000bf05270 */
[----:B------:R-:W-:Y:S02]  /*49c0*/  USEL UR5, URZ, 0x1, UP0 ;  /* 0x00000001ff057887 */ /* 0x000fe40008000000 */
[----:B------:R-:W-:-:S04]  /*49d0*/  USEL UR4, UR4, URZ, UP0 ;  /* 0x000000ff04047287 */ /* 0x000fc80008000000 */
[----:B------:R-:W-:Y:S01]  /*49e0*/  ULEA UR4, UR4, UR17, 0x3 ;  /* 0x0000001104047291 */ /* 0x000fe2000f8e18ff */
[----:B------:R-:W-:-:S04]  /*49f0*/  LOP3.LUT R2, R2, UR5, RZ, 0x3c, !PT ;  /* 0x0000000502027c12 */ /* 0x000fc8000f8e3cff */
[----:B------:R-:W-:-:S04]  /*4a00*/  SHF.L.U32 R2, R2, 0x1f, RZ ;  /* 0x0000001f02027819 */ /* 0x000fc800000006ff */
[----:B------:R-:W2:Y:S02]  /*4a10*/  SYNCS.PHASECHK.TRANS64.TRYWAIT P0, [UR4], R2 ;  /* 0x00000002ff0075a7 */ /* 0x000ea40008001104 */
[----:B--2---:R-:W-:Y:S05]  /*4a20*/  @!P0 BRA `(.L_x_93) ;  /* 0x0000004400e88947 */ /* 0x004fea0003800000 */
.L_x_215:
[----:B------:R-:W-:Y:S01]  /*4a30*/  NOP ;  /* 0x0000000000007918 */ /* 0x000fe20000000000 */
[----:B-1----:R-:W1:Y:S01]  /*4a40*/  LDS R0, [UR8+0x14] ;  /* 0x00001408ff007984 */ /* 0x002e620008000800 */
[----:B------:R-:W-:Y:S01]  /*4a50*/  ULOP3.LUT UR4, UR30, 0xffff, URZ, 0xc0, !UPT ;  /* 0x0000ffff1e047892 */ /* 0x000fe2000f8ec0ff */
[----:B------:R-:W-:Y:S01]  /*4a60*/  UMOV UR5, 0xffff ;  /* 0x0000ffff00057882 */ /* 0x000fe20000000000 */
[----:B------:R-:W-:Y:S02]  /*4a70*/  UMOV UR6, 0x1 ;  /* 0x0000000100067882 */ /* 0x000fe40000000000 */
[----:B------:R-:W-:-:S04]  /*4a80*/  USHF.R.U32.HI UR4, URZ, 0x5, UR4 ;  /* 0x00000005ff047899 */ /* 0x000fc80008011604 */
[----:B------:R-:W-:Y:S02]  /*4a90*/  USHF.L.U32 UR5, UR5, UR4, URZ ;  /* 0x0000000405057299 */ /* 0x000fe400080006ff */
[----:B------:R-:W-:-:S04]  /*4aa0*/  USHF.L.U32 UR4, UR6, UR4, URZ ;  /* 0x0000000406047299 */ /* 0x000fc800080006ff */
[----:B-1----:R-:W-:-:S04]  /*4ab0*/  LOP3.LUT R0, R0, UR5, RZ, 0xc0, !PT ;  /* 0x0000000500007c12 */ /* 0x002fc8000f8ec0ff */
[----:B------:R-:W-:-:S13]  /*4ac0*/  ISETP.NE.AND P0, PT, R0, UR5, PT ;  /* 0x0000000500007c0c */ /* 0x000fda000bf05270 */
[----:B------:R-:W-:Y:S05]  /*4ad0*/  @P0 BRA `(.L_x_94) ;  /* 0x0000000000580947 */ /* 0x000fea0003800000 */
[----:B------:R-:W1:Y:S02]  /*4ae0*/  LDS R0, [UR8+0x18] ;  /* 0x00001808ff007984 */ /* 0x000e640008000800 */
[----:B-1----:R-:W-:-:S04]  /*4af0*/  LOP3.LUT R0, R0, UR4, RZ, 0xc0, !PT ;  /* 0x0000000400007c12 */ /* 0x002fc8000f8ec0ff */
[----:B------:R-:W-:-:S13]  /*4b00*/  ISETP.NE.AND P0, PT, R0, UR4, PT ;  /* 0x0000000400007c0c */ /* 0x000fda000bf05270 */
[----:B------:R-:W-:Y:S05]  /*4b10*/  @P0 BRA `(.L_x_95) ;  /* 0x00000000003c0947 */ /* 0x000fea0003800000 */
[----:B------:R-:W1:Y:S01]  /*4b20*/  S2R R2, SR_LANEID ;  /* 0x0000000000027919 */ /* 0x000e620000000000 */
[----:B------:R-:W-:-:S06]  /*4b30*/  ULOP3.LUT UR5, URZ, UR5, URZ, 0x33, !UPT ;  /* 0x00000005ff057292 */ /* 0x000fcc000f8e33ff */
[----:B------:R-:W-:-:S04]  /*4b40*/  IMAD.U32 R0, RZ, RZ, UR5 ;  /* 0x00000005ff007e24 */ /* 0x000fc8000f8e00ff */
[----:B------:R2:W4:Y:S02]  /*4b50*/  REDUX UR7, R0 ;  /* 0x00000000000773c4 */ /* 0x0005240000000000 */
[----:B------:R1:W-:Y:S01]  /*4b60*/  UTCATOMSWS.AND URZ, UR5 ;  /* 0x0000000500ff79e3 */ /* 0x0003e20008000000 */
[----:B--2---:R-:W-:Y:S01]  /*4b70*/  LOP3.LUT R0, RZ, UR4, RZ, 0x33, !PT ;  /* 0x00000004ff007c12 */ /* 0x004fe2000f8e33ff */
[----:B------:R-:W-:Y:S02]  /*4b80*/  VOTEU.ANY UR4, UPT, PT ;  /* 0x0000000000047886 */ /* 0x000fe400038e0100 */
[----:B------:R-:W-:Y:S02]  /*4b90*/  UFLO.U32 UR4, UR4 ;  /* 0x00000004000472bd */ /* 0x000fe400080e0000 */
[----:B------:R-:W2:Y:S04]  /*4ba0*/  REDUX UR6, R0 ;  /* 0x00000000000673c4 */ /* 0x000ea80000000000 */
[----:B-1----:R-:W-:-:S02]  /*4bb0*/  ISETP.EQ.U32.AND P0, PT, R2, UR4, PT ;  /* 0x0000000402007c0c */ /* 0x002fc4000bf02070 */
[----:B----4-:R-:W-:-:S11]  /*4bc0*/  MOV R2, UR7 ;  /* 0x0000000700027c02 */ /* 0x010fd60008000f00 */
[----:B------:R1:W-:Y:S01]  /*4bd0*/  @P0 ATOMS.AND RZ, [UR8+0x14], R2 ;  /* 0x00001402ffff098c */ /* 0x0003e2000a800008 */
[----:B--2---:R-:W-:-:S05]  /*4be0*/  IMAD.U32 R0, RZ, RZ, UR6 ;  /* 0x00000006ff007e24 */ /* 0x004fca000f8e00ff */
[----:B------:R1:W-:Y:S01]  /*4bf0*/  @P0 ATOMS.AND RZ, [UR8+0x18], R0 ;  /* 0x00001800ffff098c */ /* 0x0003e2000a800008 */
[----:B------:R-:W-:Y:S05]  /*4c00*/  BRA `(.L_x_96) ;  /* 0x0000000000147947 */ /* 0x000fea0003800000 */
.L_x_95:
[----:B------:R-:W-:Y:S02]  /*4c10*/  MOV R2, 0x4c30 ;  /* 0x00004c3000027802 */ /* 0x000fe40000000f00 */
[----:B---3-5:R-:W-:Y:S05]  /*4c20*/  CALL.REL.NOINC `($__internal_0_$__cuda_sm10x_tcgen05_guardrail_trap_col_being_dealloced_not_returned_by_alloc) ;  /* 0x00000048005c7944 */ /* 0x028fea0003c00000 */
[----:B------:R-:W-:Y:S05]  /*4c30*/  BRA `(.L_x_96) ;  /* 0x0000000000087947 */ /* 0x000fea0003800000 */
.L_x_94:
[----:B------:R-:W-:Y:S02]  /*4c40*/  MOV R2, 0x4c60 ;  /* 0x00004c6000027802 */ /* 0x000fe40000000f00 */
[----:B---3-5:R-:W-:Y:S05]  /*4c50*/  CALL.REL.NOINC `($__internal_2_$__cuda_sm10x_tcgen05_guardrail_trap_unallocated_columns_being_dealloced) ;  /* 0x0000004800687944 */ /* 0x028fea0003c00000 */
.L_x_96:
[----:B------:R-:W-:Y:S01]  /*4c60*/  NOP ;  /* 0x0000000000007918 */ /* 0x000fe20000000000 */
[----:B------:R-:W-:Y:S05]  /*4c70*/  EXIT ;  /* 0x000000000000794d */ /* 0x000fea0003800000 */
.L_x_78:
[----:B------:R-:W-:-:S09]  /*4c80*/  UISETP.NE.OR UP0, UPT, UR22, 0x3, !UP3 ;  /* 0x000000031600788c */ /* 0x000fd2000df05670 */
[----:B------:R-:W-:Y:S05]  /*4c90*/  BRA.U UP0, `(.L_x_97) ;  /* 0x0000000d00f07547 */ /* 0x000fea000b800000 */
[----:B------:R-:W1:Y:S01]  /*4ca0*/  LDCU UR28, c[0x0][0x370] ;  /* 0x00006e00ff1c77ac */ /* 0x000e620008000800 */
[----:B------:R-:W2:Y:S01]  /*4cb0*/  LDC.64 R16, c[0x0][0x348] ;  /* 0x0000d200ff107b82 */ /* 0x000ea20000000a00 */
[----:B------:R-:W-:Y:S02]  /*4cc0*/  HFMA2 R13, -RZ, RZ, 0, 0 ;  /* 0x00000000ff0d7431 */ /* 0x000fe400000001ff */
[----:B------:R-:W-:Y:S01]  /*4cd0*/  IMAD.MOV.U32 R15, RZ, RZ, 0x1 ;  /* 0x00000001ff0f7424 */ /* 0x000fe200078e00ff */
[----:B------:R-:W1:Y:S01]  /*4ce0*/  LDCU.128 UR32, c[0x0][0xb10] ;  /* 0x00016200ff2077ac */ /* 0x000e620008000c00 */
[----:B------:R-:W-:Y:S01]  /*4cf0*/  IMAD.MOV.U32 R14, RZ, RZ, RZ ;  /* 0x000000ffff0e7224 */ /* 0x000fe200078e00ff */
[----:B------:R-:W-:Y:S01]  /*4d00*/  MOV R7, 0x1000 ;  /* 0x0000100000077802 */ /* 0x000fe20000000f00 */
[----:B------:R-:W3:Y:S01]  /*4d10*/  LDCU UR27, c[0x0][0x374] ;  /* 0x00006e80ff1b77ac */ /* 0x000ee20008000800 */
[----:B------:R-:W4:Y:S01]  /*4d20*/  LDC.64 R2, c[0x0][0x888] ;  /* 0x00022200ff027b82 */ /* 0x000f220000000a00 */
[----:B------:R-:W3:Y:S01]  /*4d30*/  LDCU UR15, c[0x0][0xb0c] ;  /* 0x00016180ff0f77ac */ /* 0x000ee20008000800 */
[----:B------:R-:W3:Y:S06]  /*4d40*/  LDCU UR38, c[0x0][0xb20] ;  /* 0x00016400ff2677ac */ /* 0x000eec0008000800 */
[----:B------:R-:W2:Y:S01]  /*4d50*/  LDC.64 R4, c[0x0][0x890] ;  /* 0x00022400ff047b82 */ /* 0x000ea20000000a00 */
[----:B------:R-:W3:Y:S01]  /*4d60*/  LDCU UR4, c[0x0][0xb30] ;  /* 0x00016600ff0477ac */ /* 0x000ee20008000800 */
[----:B-1----:R-:W-:-:S02]  /*4d70*/  UIMAD.WIDE.U32 UR6, UR28, UR32, URZ ;  /* 0x000000201c0672a5 */ /* 0x002fc4000f8e00ff */
[----:B---3--:R-:W-:Y:S01]  /*4d80*/  UIMAD.WIDE.U32 UR8, UR27, UR35, URZ ;  /* 0x000000231b0872a5 */ /* 0x008fe2000f8e00ff */
[----:B------:R-:W-:Y:S01]  /*4d90*/  UMOV UR24, 0x400 ;  /* 0x0000040000187882 */ /* 0x000fe20000000000 */
[----:B------:R-:W-:-:S03]  /*4da0*/  UPLOP3.LUT UP3, UPT, UPT, UPT, UPT, 0x40, 0x4 ;  /* 0x000000000004789c */ /* 0x000fc60003f6e870 */
[----:B------:R-:W-:Y:S01]  /*4db0*/  UMOV UR6, UR7 ;  /* 0x0000000700067c82 */ /* 0x000fe20008000000 */
[----:B------:R-:W-:Y:S01]  /*4dc0*/  UISETP.GE.AND UP0, UPT, UR40, 0x1, UPT ;  /* 0x000000012800788c */ /* 0x000fe2000bf06270 */
[----:B------:R-:W-:Y:S01]  /*4dd0*/  UMOV UR29, UR9 ;  /* 0x00000009001d7c82 */ /* 0x000fe20008000000 */
[----:B------:R-:W-:Y:S01]  /*4de0*/  UISETP.NE.AND UP4, UPT, UR40, 0x1, UPT ;  /* 0x000000012800788c */ /* 0x000fe2000bf85270 */
[----:B------:R-:W1:Y:S01]  /*4df0*/  LDCU.64 UR16, c[0x0][0xb28] ;  /* 0x00016500ff1077ac */ /* 0x000e620008000a00 */
[----:B------:R-:W-:Y:S02]  /*4e00*/  ULEA UR24, UR54, UR24, 0x18 ;  /* 0x0000001836187291 */ /* 0x000fe4000f8ec0ff */
[----:B------:R-:W-:Y:S02]  /*4e10*/  UISETP.NE.AND UP6, UPT, UR15, 0x1, UPT ;  /* 0x000000010f00788c */ /* 0x000fe4000bfc5270 */
[----:B------:R-:W-:Y:S02]  /*4e20*/  UISETP.NE.AND UP5, UPT, UR34, 0x1, UPT ;  /* 0x000000012200788c */ /* 0x000fe4000bfa5270 */
[----:B------:R-:W-:-:S02]  /*4e30*/  USHF.R.U32.HI UR31, URZ, UR33, UR6 ;  /* 0x00000021ff1f7299 */ /* 0x000fc40008011606 */
[----:B------:R-:W-:Y:S02]  /*4e40*/  USHF.R.U32.HI UR29, URZ, UR38, UR29 ;  /* 0x00000026ff1d7299 */ /* 0x000fe4000801161d */
[----:B------:R-:W-:Y:S01]  /*4e50*/  UISETP.NE.AND UP2, UPT, UR4, 0x1, UPT ;  /* 0x000000010400788c */ /* 0x000fe2000bf45270 */
[----:B------:R-:W-:-:S10]  /*4e60*/  UMOV UR12, URZ ;  /* 0x000000ff000c7c82 */ /* 0x000fd40008000000 */
.L_x_106:
[C---:B------:R-:W-:Y:S02]  /*4e70*/  LEA R12, R14.reuse, UR24, 0x3 ;  /* 0x000000180e0c7c11 */ /* 0x040fe4000f8e18ff */
[----:B------:R-:W-:Y:S02]  /*4e80*/  SHF.L.U32 R0, R13, 0x1f, RZ ;  /* 0x0000001f0d007819 */ /* 0x000fe400000006ff */
[----:B------:R-:W-:Y:S02]  /*4e90*/  LEA R8, R14, UR24, 0x4 ;  /* 0x000000180e087c11 */ /* 0x000fe4000f8e20ff */
[----:B---3--:R-:W3:Y:S02]  /*4ea0*/  SYNCS.PHASECHK.TRANS64.TRYWAIT P0, [R12+URZ+0x1e0], R0 ;  /* 0x0001e0000c0075a7 */ /* 0x008ee400080011ff */
[----:B---3--:R-:W-:Y:S05]  /*4eb0*/  @!P0 BRA `(.L_x_98) ;  /* 0x0000004000dc8947 */ /* 0x008fea0003800000 */
.L_x_216:
[----:B------:R-:W1:Y:S01]  /*4ec0*/  LDS.128 R8, [R8+0x270] ;  /* 0x0002700008087984 */ /* 0x000e620000000c00 */
[----:B------:R-:W-:Y:S01]  /*4ed0*/  UISETP.GE.AND UP0, UPT, UR40, 0x1, UPT ;  /* 0x000000012800788c */ /* 0x000fe2000bf06270 */
[----:B------:R-:W-:Y:S01]  /*4ee0*/  @!PT LDS RZ, [RZ] ;  /* 0x00000000fffff984 */ /* 0x000fe20000000800 */
[----:B------:R-:W-:Y:S01]  /*4ef0*/  @!PT LDS RZ, [RZ] ;  /* 0x00000000fffff984 */ /* 0x000fe20000000800 */
[----:B------:R-:W-:Y:S01]  /*4f00*/  @!PT LDS RZ, [RZ] ;  /* 0x00000000fffff984 */ /* 0x000fe20000000800 */
[----:B------:R-:W-:Y:S01]  /*4f10*/  @!PT LDS RZ, [RZ] ;  /* 0x00000000fffff984 */ /* 0x000fe20000000800 */
[----:B------:R2:W-:Y:S06]  /*4f20*/  MEMBAR.ALL.CTA ;  /* 0x0000000000007992 */ /* 0x0005ec0000008000 */
[----:B--2---:R-:W2:Y:S01]  /*4f30*/  FENCE.VIEW.ASYNC.S ;  /* 0x00000000000073c6 */ /* 0x004ea20000000000 */
[----:B-1----:R-:W-:Y:S11]  /*4f40*/  LOP3.LUT P0, RZ, R10, 0x1, RZ, 0xc0, !PT ;  /* 0x000000010aff7812 */ /* 0x002ff6000780c0ff */
[----:B------:R-:W-:Y:S02]  /*4f50*/  @!UPT UIADD3 URZ, UPT, UPT, URZ, URZ, URZ ;  /* 0x000000fffffff290 */ /* 0x000fe4000fffe0ff */
[----:B--2---:R-:W-:Y:S01]  /*4f60*/  VOTEU.ANY UP1, P0 ;  /* 0x0000000000ff7886 */ /* 0x004fe20000020100 */
[----:B------:R-:W-:Y:S11]  /*4f70*/  PLOP3.LUT P0, PT, PT, PT, UP1, 0x80, 0x8 ;  /* 0x000000000008781c */ /* 0x000ff60003f0f018 */
[----:B------:R-:W-:Y:S02]  /*4f80*/  @!UPT UIADD3 URZ, UPT, UPT, URZ, URZ, URZ ;  /* 0x000000fffffff290 */ /* 0x000fe4000fffe0ff */
[----:B---3--:R-:W-:Y:S02]  /*4f90*/  @P0 SHF.R.U32.HI R0, RZ, 0x10, R9 ;  /* 0x00000010ff000819 */ /* 0x008fe40000011609 */
[----:B------:R-:W-:Y:S02]  /*4fa0*/  @P0 MOV R6, R8 ;  /* 0x0000000800060202 */ /* 0x000fe40000000f00 */
[----:B------:R-:W-:Y:S01]  /*4fb0*/  @P0 R2UR UR4, R0 ;  /* 0x00000000000402ca */ /* 0x000fe200000e0000 */
[----:B------:R-:W-:Y:S01]  /*4fc0*/  VIADD R0, R12, 0x1f0 ;  /* 0x000001f00c007836 */ /* 0x000fe20000000000 */
[----:B------:R-:W-:Y:S02]  /*4fd0*/  @P0 LOP3.LUT R8, R9, 0xffff, RZ, 0xc0, !PT ;  /* 0x0000ffff09080812 */ /* 0x000fe400078ec0ff */
[----:B------:R-:W-:Y:S02]  /*4fe0*/  @P0 R2UR UR6, R6 ;  /* 0x00000000060602ca */ /* 0x000fe400000e0000 */
[----:B------:R-:W-:Y:S02]  /*4ff0*/  PRMT R0, RZ, 0x654, R0 ;  /* 0x00000654ff007816 */ /* 0x000fe40000000000 */
[----:B------:R-:W-:Y:S02]  /*5000*/  @P0 R2UR UR5, R8 ;  /* 0x00000000080502ca */ /* 0x000fe400000e0000 */
[----:B------:R1:W-:Y:S03]  /*5010*/  SYNCS.ARRIVE.TRANS64.RED.A1T0 RZ, [R0+URZ], RZ ;  /* 0x000000ff00ff79a7 */ /* 0x0003e600081004ff */
[----:B------:R-:W-:Y:S04]  /*5020*/  @UP1 UMOV UR25, UR4 ;  /* 0x0000000400191c82 */ /* 0x000fe80008000000 */
[----:B------:R-:W-:Y:S04]  /*5030*/  @UP1 UMOV UR14, UR6 ;  /* 0x00000006000e1c82 */ /* 0x000fe80008000000 */
[----:B------:R-:W-:Y:S01]  /*5040*/  @UP1 UMOV UR13, UR5 ;  /* 0x00000005000d1c82 */ /* 0x000fe20008000000 */
[----:B------:R-:W-:Y:S05]  /*5050*/  BRA.U !UP0, `(.L_x_99) ;  /* 0x0000000108a47547 */ /* 0x000fea000b800000 */
[----:B------:R-:W-:Y:S02]  /*5060*/  UIMAD.WIDE.U32 UR8, UR13, UR35, URZ ;  /* 0x000000230d0872a5 */ /* 0x000fe4000f8e00ff */
[----:B------:R-:W-:Y:S02]  /*5070*/  UIMAD.WIDE.U32 UR10, UR14, UR32, URZ ;  /* 0x000000200e0a72a5 */ /* 0x000fe4000f8e00ff */
[----:B------:R-:W-:Y:S02]  /*5080*/  USEL UR4, UR27, UR29, !UP5 ;  /* 0x0000001d1b047287 */ /* 0x000fe4000e800000 */
[----:B------:R-:W-:Y:S02]  /*5090*/  USEL UR7, UR28, UR31, !UP6 ;  /* 0x0000001f1c077287 */ /* 0x000fe4000f000000 */
[----:B------:R-:W-:Y:S02]  /*50a0*/  UIMAD.WIDE.U32 UR18, UR4, UR16, URZ ;  /* 0x00000010041272a5 */ /* 0x000fe4000f8e00ff */
[----:B------:R-:W-:Y:S01]  /*50b0*/  UIMAD.WIDE.U32 UR20, UR7, UR16, URZ ;  /* 0x00000010071472a5 */ /* 0x000fe2000f8e00ff */
[----:B------:R-:W-:Y:S02]  /*50c0*/  UMOV UR5, UR9 ;  /* 0x0000000900057c82 */ /* 0x000fe40008000000 */
[----:B------:R-:W-:Y:S03]  /*50d0*/  USHF.R.U32.HI UR6, URZ, UR38, UR5 ;  /* 0x00000026ff067299 */ /* 0x000fe60008011605 */
[----:B------:R-:W-:Y:S01]  /*50e0*/  UMOV UR5, UR11 ;  /* 0x0000000b00057c82 */ /* 0x000fe20008000000 */
[----:B------:R-:W-:Y:S02]  /*50f0*/  USEL UR6, UR13, UR6, !UP5 ;  /* 0x000000060d067287 */ /* 0x000fe4000e800000 */
[----:B------:R-:W-:Y:S02]  /*5100*/  USHF.R.U32.HI UR8, URZ, UR33, UR5 ;  /* 0x00000021ff087299 */ /* 0x000fe40008011605 */
[----:B------:R-:W-:Y:S01]  /*5110*/  UIMAD.WIDE.U32 UR10, UR6, UR16, URZ ;  /* 0x00000010060a72a5 */ /* 0x000fe2000f8e00ff */
[----:B------:R-:W-:Y:S02]  /*5120*/  UMOV UR5, UR19 ;  /* 0x0000001300057c82 */ /* 0x000fe40008000000 */
[----:B------:R-:W-:Y:S03]  /*5130*/  @UP4 USHF.R.U32.HI UR4, URZ, UR17, UR5 ;  /* 0x00000011ff044299 */ /* 0x000fe60008011605 */
[----:B------:R-:W-:Y:S01]  /*5140*/  UMOV UR5, UR21 ;  /* 0x0000001500057c82 */ /* 0x000fe20008000000 */
[----:B------:R-:W-:Y:S02]  /*5150*/  UIMAD UR4, UR40, UR4, URZ ;  /* 0x00000004280472a4 */ /* 0x000fe4000f8e02ff */
[----:B------:R-:W-:Y:S02]  /*5160*/  @UP4 USHF.R.U32.HI UR7, URZ, UR17, UR5 ;  /* 0x00000011ff074299 */ /* 0x000fe40008011605 */
[----:B------:R-:W-:Y:S02]  /*5170*/  USEL UR5, UR14, UR8, !UP6 ;  /* 0x000000080e057287 */ /* 0x000fe4000f000000 */
[----:B------:R-:W-:Y:S02]  /*5180*/  UIMAD UR8, UR40, UR7, URZ ;  /* 0x00000007280872a4 */ /* 0x000fe4000f8e02ff */
[----:B------:R-:W-:Y:S03]  /*5190*/  UISETP.GE.AND UP0, UPT, UR6, UR4, UPT ;  /* 0x000000040600728c */ /* 0x000fe6000bf06270 */
[----:B------:R-:W-:Y:S01]  /*51a0*/  UMOV UR4, UR11 ;  /* 0x0000000b00047c82 */ /* 0x000fe20008000000 */
[----:B------:R-:W-:Y:S02]  /*51b0*/  UISETP.GE.OR UP0, UPT, UR5, UR8, UP0 ;  /* 0x000000080500728c */ /* 0x000fe40008706670 */
[----:B------:R-:W-:Y:S02]  /*51c0*/  USHF.R.U32.HI UR4, URZ, UR17, UR4 ;  /* 0x00000011ff047299 */ /* 0x000fe40008011604 */
[----:B------:R-:W-:Y:S02]  /*51d0*/  UIMAD.WIDE.U32 UR8, UR5, UR16, URZ ;  /* 0x00000010050872a5 */ /* 0x000fe4000f8e00ff */
[----:B------:R-:W-:Y:S04]  /*51e0*/  USEL UR10, UR6, UR4, !UP4 ;  /* 0x00000004060a7287 */ /* 0x000fe8000e000000 */
[----:B------:R-:W-:Y:S01]  /*51f0*/  UIADD3 UR11, UPT, UPT, -UR10, URZ, URZ ;  /* 0x000000ff0a0b7290 */ /* 0x000fe2000fffe1ff */
[----:B------:R-:W-:Y:S02]  /*5200*/  @!UP0 UMOV UR4, UR9 ;  /* 0x0000000900048c82 */ /* 0x000fe40008000000 */
[----:B------:R-:W-:Y:S02]  /*5210*/  @!UP0 USHF.R.U32.HI UR4, URZ, UR17, UR4 ;  /* 0x00000011ff048299 */ /* 0x000fe40008011604 */
[----:B------:R-:W-:Y:S02]  /*5220*/  UIMAD UR8, UR40, UR11, UR6 ;  /* 0x0000000b280872a4 */ /* 0x000fe4000f8e0206 */
[----:B------:R-:W-:Y:S04]  /*5230*/  @!UP0 USEL UR4, UR5, UR4, !UP4 ;  /* 0x0000000405048287 */ /* 0x000fe8000e000000 */
[----:B------:R-:W-:Y:S02]  /*5240*/  @!UP0 UIMAD UR8, UR7, UR8, UR4 ;  /* 0x00000008070882a4 */ /* 0x000fe4000f8e0204 */
[----:B------:R-:W-:Y:S02]  /*5250*/  @!UP0 UIADD3 UR9, UPT, UPT, UR10, -UR4, URZ ;  /* 0x800000040a098290 */ /* 0x000fe4000fffe0ff */
[----:B------:R-:W-:Y:S02]  /*5260*/  UIADD3 UR4, UPT, UPT, -UR5, URZ, URZ ;  /* 0x000000ff05047290 */ /* 0x000fe4000fffe1ff */
[----:B------:R-:W-:Y:S02]  /*5270*/  UIADD3 UR7, UPT, UPT, -UR6, URZ, URZ ;  /* 0x000000ff06077290 */ /* 0x000fe4000fffe1ff */
[----:B------:R-:W-:Y:S02]  /*5280*/  @!UP0 UIMAD UR6, UR9, UR40, UR5 ;  /* 0x00000028090682a4 */ /* 0x000fe4000f8e0205 */
[----:B------:R-:W-:Y:S02]  /*5290*/  UIMAD UR14, UR15, UR4, UR14 ;  /* 0x000000040f0e72a4 */ /* 0x000fe4000f8e020e */
[----:B------:R-:W-:Y:S01]  /*52a0*/  UIMAD UR13, UR34, UR7, UR13 ;  /* 0x00000007220d72a4 */ /* 0x000fe2000f8e020d */
[----:B------:R-:W-:Y:S02]  /*52b0*/  @!UP0 UMOV UR5, UR8 ;  /* 0x0000000800058c82 */ /* 0x000fe40008000000 */
[----:B------:R-:W-:Y:S02]  /*52c0*/  UIMAD UR14, UR5, UR15, UR14 ;  /* 0x0000000f050e72a4 */ /* 0x000fe4000f8e020e */
[----:B------:R-:W-:Y:S11]  /*52d0*/  UIMAD UR13, UR6, UR34, UR13 ;  /* 0x00000022060d72a4 */ /* 0x000ff6000f8e020d */
[----:B------:R-:W-:Y:S01]  /*52e0*/  @!UPT UIADD3 URZ, UPT, UPT, URZ, URZ, URZ ;  /* 0x000000fffffff290 */ /* 0x000fe2000fffe0ff */
.L_x_99:
[----:B------:R-:W2:Y:S01]  /*52f0*/  @!UP2 LDCU.128 UR20, c[0x0][0xb10] ;  /* 0x00016200ff14a7ac */ /* 0x000ea20008000c00 */
[C---:B------:R-:W-:Y:S02]  /*5300*/  ISETP.NE.U32.AND P1, PT, R4.reuse, RZ, PT ;  /* 0x000000ff0400720c */ /* 0x040fe40003f25070 */
[----:B------:R-:W-:Y:S02]  /*5310*/  ISETP.NE.U32.AND P0, PT, R4, RZ, PT ;  /* 0x000000ff0400720c */ /* 0x000fe40003f05070 */
[C---:B------:R-:W-:Y:S02]  /*5320*/  ISETP.NE.AND.EX P1, PT, R5.reuse, RZ, PT, P1 ;  /* 0x000000ff0500720c */ /* 0x040fe40003f25310 */
[----:B------:R-:W-:Y:S01]  /*5330*/  ISETP.NE.AND.EX P0, PT, R5, RZ, PT, P0 ;  /* 0x000000ff0500720c */ /* 0x000fe20003f05300 */
[----:B------:R-:W3:Y:S01]  /*5340*/  @!UP2 LDCU UR5, c[0x0][0xb0c] ;  /* 0x00016180ff05a7ac */ /* 0x000ee20008000800 */
[----:B------:R-:W-:Y:S02]  /*5350*/  USHF.L.U32 UR11, UR26, 0x6, URZ ;  /* 0x000000061a0b7899 */ /* 0x000fe400080006ff */
[----:B------:R-:W-:Y:S02]  /*5360*/  USHF.L.U32 UR10, UR30, 0x6, URZ ;  /* 0x000000061e0a7899 */ /* 0x000fe400080006ff */
[----:B--2---:R-:W-:Y:S07]  /*5370*/  UIMAD.WIDE.U32 UR6, UR14, UR20, URZ ;  /* 0x000000140e0672a5 */ /* 0x004fee000f8e00ff */
[----:B------:R-:W-:Y:S01]  /*5380*/  @!UP2 UMOV UR4, UR7 ;  /* 0x000000070004ac82 */ /* 0x000fe20008000000 */
[----:B---3--:R-:W-:Y:S02]  /*5390*/  @!UP2 UISETP.NE.AND UP0, UPT, UR5, 0x1, UPT ;  /* 0x000000010500a88c */ /* 0x008fe4000bf05270 */
[----:B------:R-:W-:Y:S02]  /*53a0*/  @!UP2 USHF.R.U32.HI UR4, URZ, UR21, UR4 ;  /* 0x00000015ff04a299 */ /* 0x000fe40008011604 */
[----:B------:R-:W-:Y:S02]  /*53b0*/  UIMAD.WIDE.U32 UR6, UR13, UR23, URZ ;  /* 0x000000170d0672a5 */ /* 0x000fe4000f8e00ff */
[----:B------:R-:W-:Y:S02]  /*53c0*/  @!UP2 USEL UR8, UR14, UR4, !UP0 ;  /* 0x000000040e08a287 */ /* 0x000fe4000c000000 */
[----:B------:R-:W-:Y:S03]  /*53d0*/  @!UP2 UISETP.NE.AND UP0, UPT, UR22, 0x1, UPT ;  /* 0x000000011600a88c */ /* 0x000fe6000bf05270 */
[----:B------:R-:W-:Y:S02]  /*53e0*/  @!UP2 UMOV UR6, UR7 ;  /* 0x000000070006ac82 */ /* 0x000fe40008000000 */
[----:B------:R-:W2:Y:S02]  /*53f0*/  @!UP2 LDCU UR4, c[0x0][0xb20] ;  /* 0x00016400ff04a7ac */ /* 0x000ea40008000800 */
[----:B--2---:R-:W-:Y:S04]  /*5400*/  @!UP2 USHF.R.U32.HI UR6, URZ, UR4, UR6 ;  /* 0x00000004ff06a299 */ /* 0x004fe80008011606 */
[----:B------:R-:W-:Y:S04]  /*5410*/  @!UP2 USEL UR6, UR13, UR6, !UP0 ;  /* 0x000000060d06a287 */ /* 0x000fe8000c000000 */
[----:B------:R-:W-:Y:S02]  /*5420*/  @!UP2 UIADD3 UR4, UPT, UPT, -UR8, UR6, URZ ;  /* 0x000000060804a290 */ /* 0x000fe4000fffe1ff */
[----:B------:R-:W-:Y:S02]  /*5430*/  @!UP2 UIADD3 UR6, UPT, UPT, UR8, -UR6, URZ ;  /* 0x800000060806a290 */ /* 0x000fe4000fffe0ff */
[----:B------:R-:W-:Y:S02]  /*5440*/  @!UP2 UIMAD UR14, UR4, UR5, UR14 ;  /* 0x00000005040ea2a4 */ /* 0x000fe4000f8e020e */
[----:B------:R-:W-:Y:S01]  /*5450*/  @!UP2 UIMAD UR13, UR6, UR22, UR13 ;  /* 0x00000016060da2a4 */ /* 0x000fe2000f8e020d */
[----:B------:R-:W-:Y:S11]  /*5460*/  BRA.U UP3, `(.L_x_100) ;  /* 0x0000000103107547 */ /* 0x000ff6000b800000 */
[----:B------:R-:W-:Y:S04]  /*5470*/  MOV R6, UR37 ;  /* 0x0000002500067c02 */ /* 0x000fe80008000f00 */
[----:B------:R-:W-:Y:S04]  /*5480*/  SHF.L.U32 R6, R6, 0x1f, RZ ;  /* 0x0000001f06067819 */ /* 0x000fe800000006ff */
[----:B------:R-:W2:Y:S02]  /*5490*/  SYNCS.PHASECHK.TRANS64.TRYWAIT P2, [UR24+0x1d8], R6 ;  /* 0x0001d806ff0075a7 */ /* 0x000ea40008041118 */
[----:B--2---:R-:W-:Y:S05]  /*54a0*/  @!P2 BRA `(.L_x_101) ;  /* 0x0000003c0074a947 */ /* 0x004fea0003800000 */
.L_x_100:
[----:B------:R-:W-:Y:S05]  /*54b0*/  @!P1 BRA `(.L_x_102) ;  /* 0x0000000000309947 */ /* 0x000fea0003800000 */
[----:B----4-:R-:W-:Y:S01]  /*54c0*/  ISETP.NE.U32.AND P1, PT, R2, RZ, PT ;  /* 0x000000ff0200720c */ /* 0x010fe20003f25070 */
[----:B------:R-:W2:Y:S01]  /*54d0*/  LDCU.64 UR4, c[0x0][0x358] ;  /* 0x00006b00ff0477ac */ /* 0x000ea20008000a00 */
[----:B------:R-:W-:Y:S02]  /*54e0*/  IMAD.MOV.U32 R45, RZ, RZ, 0x1 ;  /* 0x00000001ff2d7424 */ /* 0x000fe400078e00ff */
[----:B------:R-:W-:Y:S11]  /*54f0*/  ISETP.NE.AND.EX P1, PT, R3, RZ, PT, P1 ;  /* 0x000000ff0300720c */ /* 0x000ff60003f25310 */
[----:B------:R-:W-:Y:S02]  /*5500*/  @!UPT UIADD3 URZ, UPT, UPT, URZ, URZ, URZ ;  /* 0x000000fffffff290 */ /* 0x000fe4000fffe0ff */
[----:B------:R-:W3:Y:S01]  /*5510*/  @P1 LDC.64 R8, c[0x0][0x888] ;  /* 0x00022200ff081b82 */ /* 0x000ee20000000a00 */
[----:B-1----:R-:W-:Y:S04]  /*5520*/  @P1 IMAD R0, R4, UR36, RZ ;  /* 0x0000002404001c24 */ /* 0x002fe8000f8e02ff */
[----:B---3--:R-:W-:Y:S04]  /*5530*/  @P1 IMAD.WIDE R8, R0, 0x4, R8 ;  /* 0x0000000400081825 */ /* 0x008fe800078e0208 */
[----:B------:R-:W-:Y:S01]  /*5540*/  HFMA2 R0, -RZ, RZ, 0, 5.9604644775390625e-08 ;  /* 0x00000001ff007431 */ /* 0x000fe200000001ff */
[----:B--2--5:R2:W5:Y:S04]  /*5550*/  @P1 LDG.E R26, desc[UR4][R8.64] ;  /* 0x00000004081a1981 */ /* 0x024568000c1e1900 */
[----:B------:R-:W-:Y:S01]  /*5560*/  @!P1 PRMT R45, R0, 0x7610, R45 ;  /* 0x00007610002d9816 */ /* 0x000fe2000000002d */
[----:B--2---:R-:W3:Y:S06]  /*5570*/  @!P1 LDC R26, c[0x0][0x880] ;  /* 0x00022000ff1a9b82 */ /* 0x004eec0000000800 */
.L_x_102:
[----:B---3-5:R-:W-:Y:S01]  /*5580*/  @!P0 FSETP.EQ.AND P1, PT, R26, RZ, PT ;  /* 0x000000ff1a00820b */ /* 0x028fe20003f22000 */
[----:B------:R-:W-:Y:S01]  /*5590*/  @!UPT UIADD3 URZ, UPT, UPT, URZ, URZ, URZ ;  /* 0x000000fffffff290 */ /* 0x000fe2000fffe0ff */
[----:B------:R-:W-:Y:S11]  /*55a0*/  @!P0 BRA `(.L_x_103) ;  /* 0x0000000000188947 */ /* 0x000ff60003800000 */
[----:B------:R-:W-:Y:S02]  /*55b0*/  LOP3.LUT P0, RZ, R45, 0xff, RZ, 0xc0, !PT ;  /* 0x000000ff2dff7812 */ /* 0x000fe4000780c0ff */
[----:B----4-:R-:W-:Y:S04]  /*55c0*/  ISETP.NE.U32.AND P1, PT, R2, RZ, PT ;  /* 0x000000ff0200720c */ /* 0x010fe80003f25070 */
[----:B------:R-:W-:Y:S04]  /*55d0*/  ISETP.NE.AND.EX P1, PT, R3, RZ, PT, P1 ;  /* 0x000000ff0300720c */ /* 0x000fe80003f25310 */
[----:B------:R-:W-:Y:S03]  /*55e0*/  PLOP3.LUT P1, PT, P1, PT, PT, 0x8, 0x80 ;  /* 0x000000000080781c */ /* 0x000fe60000f2e170 */
[----:B------:R-:W-:Y:S11]  /*55f0*/  @P0 FSETP.EQ.AND P1, PT, R26, RZ, PT ;  /* 0x000000ff1a00020b */ /* 0x000ff60003f22000 */
[----:B------:R-:W-:Y:S02]  /*5600*/  @!UPT UIADD3 URZ, UPT, UPT, URZ, URZ, URZ ;  /* 0x000000fffffff290 */ /* 0x000fe4000fffe0ff */
.L_x_103:
[----:B------:R-:W-:Y:S01]  /*5610*/  ULEA UR4, UR12, UR24, 0x3 ;  /* 0x000000180c047291 */ /* 0x000fe2000f8e18ff */
[----:B------:R-:W-:Y:S02]  /*5620*/  SHF.L.U32 R9, R15, 0x1f, RZ ;  /* 0x0000001f0f097819 */ /* 0x000fe400000006ff */
[----:B------:R-:W-:Y:S04]  /*5630*/  ELECT P0, URZ, PT ;  /* 0x0000000000ff782f */ /* 0x000fe80003800000 */
[----:B------:R-:W-:Y:S02]  /*5640*/  PLOP3.LUT P1, PT, P1, P0, PT, 0xf2, 0x2f ;  /* 0x00000000002f781c */ /* 0x000fe40000f21e72 */
[----:B------:R-:W2:Y:S11]  /*5650*/  SYNCS.PHASECHK.TRANS64.TRYWAIT P2, [UR4+0x1b8], R9 ;  /* 0x0001b809ff0075a7 */ /* 0x000eb60008041104 */
[----:B------:R-:W-:Y:S05]  /*5660*/  @!P1 IADD3 R8, P0, PT, R16, 0x580, RZ ;  /* 0x0000058010089810 */ /* 0x000fea0007f1e0ff */
[----:B-1----:R-:W-:Y:S01]  /*5670*/  @!P1 IMAD.X R6, RZ, RZ, R17, P0 ;  /* 0x000000ffff069224 */ /* 0x002fe200000e0611 */
[----:B--2---:R-:W-:Y:S07]  /*5680*/  @!P2 BRA `(.L_x_104) ;  /* 0x0000003c0014a947 */ /* 0x004fee0003800000 */
.L_x_219:
[----:B------:R-:W-:Y:S01]  /*5690*/  @!P1 R2UR UR7, R6 ;  /* 0x00000000060792ca */ /* 0x000fe200000e0000 */
[----:B------:R-:W-:Y:S01]  /*56a0*/  UIADD3 UR5, UPT, UPT, UR12, 0x1, URZ ;  /* 0x000000010c057890 */ /* 0x000fe2000fffe0ff */
[----:B------:R-:W-:Y:S01]  /*56b0*/  @!P1 R2UR UR6, R8 ;  /* 0x00000000080692ca */ /* 0x000fe200000e0000 */
[----:B------:R-:W-:Y:S01]  /*56c0*/  UIADD3 UR9, UPT, UPT, UR4, 0x1a0, URZ ;  /* 0x000001a004097890 */ /* 0x000fe2000fffe0ff */
[----:B------:R-:W-:Y:S01]  /*56d0*/  @!P1 IMAD.MOV.U32 R6, RZ, RZ, 0x1000 ;  /* 0x00001000ff069424 */ /* 0x000fe200078e00ff */
[----:B------:R-:W-:Y:S01]  /*56e0*/  UISETP.NE.AND UP0, UPT, UR5, 0x3, UPT ;  /* 0x000000030500788c */ /* 0x000fe2000bf05270 */
[----:B------:R-:W-:Y:S01]  /*56f0*/  VIADD R14, R14, 0x1 ;  /* 0x000000010e0e7836 */ /* 0x000fe20000000000 */
[----:B------:R-:W-:Y:S01]  /*5700*/  UMOV UR22, 0x0 ;  /* 0x0000000000167882 */ /* 0x000fe20000000000 */
[----:B------:R-:W-:Y:S01]  /*5710*/  UMOV UR23, 0x10000000 ;  /* 0x1000000000177882 */ /* 0x000fe20000000000 */
[----:B------:R-:W-:Y:S04]  /*5720*/  UPRMT UR20, UR54, 0x654, UR9 ;  /* 0x0000065436147896 */ /* 0x000fe80008000009 */
[----:B-1----:R-:W-:Y:S01]  /*5730*/  IMAD.U32 R9, RZ, RZ, UR7 ;  /* 0x00000007ff097e24 */ /* 0x002fe2000f8e00ff */
[----:B------:R-:W-:Y:S01]  /*5740*/  USEL UR7, URZ, 0x1, UP0 ;  /* 0x00000001ff077887 */ /* 0x000fe20008000000 */
[----:B------:R-:W-:Y:S01]  /*5750*/  IMAD.U32 R8, RZ, RZ, UR6 ;  /* 0x00000006ff087e24 */ /* 0x000fe2000f8e00ff */
[----:B------:R-:W-:Y:S02]  /*5760*/  USEL UR6, UR5, URZ, UP0 ;  /* 0x000000ff05067287 */ /* 0x000fe40008000000 */
[----:B------:R-:W-:Y:S01]  /*5770*/  VOTEU.ALL UP0, P1 ;  /* 0x0000000000ff7886 */ /* 0x000fe20000800000 */
[----:B------:R-:W-:Y:S02]  /*5780*/  @!P1 R2UR UR19, R9 ;  /* 0x00000000091392ca */ /* 0x000fe400000e0000 */
[----:B------:R-:W-:Y:S02]  /*5790*/  @!P1 R2UR UR18, R8 ;  /* 0x00000000081292ca */ /* 0x000fe400000e0000 */
[----:B------:R-:W-:Y:S01]  /*57a0*/  @!UP0 ULEA UR5, UR12, UR24, 0xc ;  /* 0x000000180c058291 */ /* 0x000fe2000f8e60ff */
[----:B------:R-:W-:Y:S02]  /*57b0*/  LOP3.LUT R15, R15, UR7, RZ, 0x3c, !PT ;  /* 0x000000070f0f7c12 */ /* 0x000fe4000f8e3cff */
[----:B------:R-:W-:Y:S01]  /*57c0*/  UMOV UR12, UR36 ;  /* 0x00000024000c7c82 */ /* 0x000fe20008000000 */
[----:B------:R-:W-:Y:S01]  /*57d0*/  @!UP0 UIADD3 UR8, UPT, UPT, UR5, 0x400, URZ ;  /* 0x0000040005088890 */ /* 0x000fe2000fffe0ff */
[----:B------:R-:W-:Y:S01]  /*57e0*/  SHF.L.U32 R0, R15, 0x1f, RZ ;  /* 0x0000001f0f007819 */ /* 0x000fe200000006ff */
[----:B------:R-:W-:Y:S01]  /*57f0*/  VOTEU.ALL UP0, P1 ;  /* 0x0000000000ff7886 */ /* 0x000fe20000800000 */
[----:B------:R-:W-:Y:S06]  /*5800*/  ULEA UR5, UR6, UR24, 0x3 ;  /* 0x0000001806057291 */ /* 0x000fec000f8e18ff */
[----:B------:R1:W-:Y:S01]  /*5810*/  @!UP0 UTMALDG.3D [UR8], [UR18], desc[UR22] ;  /* 0x00001608120085b4 */ /* 0x0003e20008011000 */
[----:B------:R1:W-:Y:S01]  /*5820*/  @!P1 SYNCS.ARRIVE.TRANS64.RED.A0TR RZ, [UR4+0x1a0], R6 ;  /* 0x0001a006ffff99a7 */ /* 0x0003e20008300404 */
[----:B------:R-:W-:Y:S01]  /*5830*/  SYNCS.ARRIVE.TRANS64.RED.A1T0 RZ, [UR20], RZ ;  /* 0x000000ffffff79a7 */ /* 0x000fe20008100414 */
[----:B------:R-:W2:Y:S02]  /*5840*/  SYNCS.PHASECHK.TRANS64.TRYWAIT P0, [UR5+0x1b8], R0 ;  /* 0x0001b800ff0075a7 */ /* 0x000ea40008001105 */
[----:B-12---:R-:W-:Y:S05]  /*5850*/  @!P0 BRA `(.L_x_105) ;  /* 0x0000003800b88947 */ /* 0x006fea0003800000 */
.L_x_221:
[----:B------:R-:W-:Y:S01]  /*5860*/  UIADD3 UR9, UPT, UPT, UR5, 0x1a0, URZ ;  /* 0x000001a005097890 */ /* 0x000fe2000fffe0ff */
[----:B-1----:R-:W-:Y:S01]  /*5870*/  @!P1 IADD3 R6, P0, PT, R16, 0x580, RZ ;  /* 0x0000058010069810 */ /* 0x002fe20007f1e0ff */
[----:B------:R-:W-:Y:S01]  /*5880*/  UPLOP3.LUT UP3, UPT, UPT, UPT, UPT, 0x80, 0x8 ;  /* 0x000000000008789c */ /* 0x000fe20003f6f070 */
[----:B------:R-:W-:Y:S01]  /*5890*/  R2UR UR23, R47 ;  /* 0x000000002f1772ca */ /* 0x000fe200000e0000 */
[----:B------:R-:W-:Y:S01]  /*58a0*/  UMOV UR20, 0x0 ;  /* 0x0000000000147882 */ /* 0x000fe20000000000 */
[----:B------:R-:W-:Y:S01]  /*58b0*/  @!P1 R2UR UR7, R6 ;  /* 0x00000000060792ca */ /* 0x000fe200000e0000 */
[----:B------:R-:W-:Y:S01]  /*58c0*/  @!P1 IMAD.X R0, RZ, RZ, R17, P0 ;  /* 0x000000ffff009224 */ /* 0x000fe200000e0611 */
[----:B------:R-:W-:Y:S01]  /*58d0*/  UMOV UR21, 0x10000000 ;  /* 0x1000000000157882 */ /* 0x000fe20000000000 */
[----:B------:R-:W-:Y:S01]  /*58e0*/  UMOV UR12, UR36 ;  /* 0x00000024000c7c82 */ /* 0x000fe20008000000 */
[----:B------:R-:W-:Y:S01]  /*58f0*/  VOTEU.ALL UP0, P1 ;  /* 0x0000000000ff7886 */ /* 0x000fe20000800000 */
[----:B------:R-:W-:Y:S01]  /*5900*/  R2UR UR22, R48 ;  /* 0x00000000301672ca */ /* 0x000fe200000e0000 */
[----:B------:R-:W-:Y:S01]  /*5910*/  UMOV UR36, UR25 ;  /* 0x0000001900247c82 */ /* 0x000fe20008000000 */
[----:B------:R-:W-:Y:S02]  /*5920*/  @!P1 R2UR UR4, R0 ;  /* 0x00000000000492ca */ /* 0x000fe400000e0000 */
[----:B------:R-:W-:Y:S01]  /*5930*/  @!UP0 UIADD3 UR10, UPT, UPT, UR10, 0x20, URZ ;  /* 0x000000200a0a8890 */ /* 0x000fe2000fffe0ff */
[C---:B------:R-:W-:Y:S01]  /*5940*/  ISETP.NE.AND P0, PT, R14.reuse, 0x2, PT ;  /* 0x000000020e00780c */ /* 0x040fe20003f05270 */
[----:B------:R-:W-:Y:S02]  /*5950*/  UIADD3 UR30, UPT, UPT, UR13, UR23, URZ ;  /* 0x000000170d1e7290 */ /* 0x000fe4000fffe0ff */
[----:B------:R-:W-:Y:S01]  /*5960*/  IMAD.U32 R8, RZ, RZ, UR7 ;  /* 0x00000007ff087e24 */ /* 0x000fe2000f8e00ff */
[----:B------:R-:W-:Y:S02]  /*5970*/  SEL R0, RZ, 0x1, P0 ;  /* 0x00000001ff007807 */ /* 0x000fe40000000000 */
[----:B------:R-:W-:Y:S02]  /*5980*/  SEL R14, R14, RZ, P0 ;  /* 0x000000ff0e0e7207 */ /* 0x000fe40000000000 */
[----:B------:R-:W-:Y:S01]  /*5990*/  @!P1 R2UR UR18, R8 ;  /* 0x00000000081292ca */ /* 0x000fe200000e0000 */
[----:B------:R-:W-:Y:S01]  /*59a0*/  UIADD3 UR26, UPT, UPT, UR14, UR22, URZ ;  /* 0x000000160e1a7290 */ /* 0x000fe2000fffe0ff */
[----:B------:R-:W-:Y:S01]  /*59b0*/  IMAD.U32 R9, RZ, RZ, UR4 ;  /* 0x00000004ff097e24 */ /* 0x000fe2000f8e00ff */
[----:B------:R-:W-:Y:S01]  /*59c0*/  @!UP0 ULEA UR4, UR6, UR24, 0xc ;  /* 0x0000001806048291 */ /* 0x000fe2000f8e60ff */
[----:B------:R-:W-:Y:S03]  /*59d0*/  LOP3.LUT R13, R13, R0, RZ, 0x3c, !PT ;  /* 0x000000000d0d7212 */ /* 0x000fe600078e3cff */
[----:B------:R-:W-:Y:S01]  /*59e0*/  @!P1 R2UR UR19, R9 ;  /* 0x00000000091392ca */ /* 0x000fe200000e0000 */
[----:B------:R-:W-:Y:S01]  /*59f0*/  @!UP0 UIADD3 UR8, UPT, UPT, UR4, 0x400, URZ ;  /* 0x0000040004088890 */ /* 0x000fe2000fffe0ff */
[----:B------:R-:W-:Y:S01]  /*5a00*/  VOTEU.ALL UP0, P1 ;  /* 0x0000000000ff7886 */ /* 0x000fe20000800000 */
[----:B------:R-:W-:Y:S10]  /*5a10*/  UPRMT UR4, UR54, 0x654, UR9 ;  /* 0x0000065436047896 */ /* 0x000ff40008000009 */
[----:B------:R1:W-:Y:S01]  /*5a20*/  @!UP0 UTMALDG.3D [UR8], [UR18], desc[UR20] ;  /* 0x00001408120085b4 */ /* 0x0003e20008011000 */
[----:B------:R3:W-:Y:S01]  /*5a30*/  @!P1 SYNCS.ARRIVE.TRANS64.RED.A0TR RZ, [UR5+0x1a0], R7 ;  /* 0x0001a007ffff99a7 */ /* 0x0007e20008300405 */
[----:B------:R-:W-:Y:S01]  /*5a40*/  SYNCS.ARRIVE.TRANS64.RED.A1T0 RZ, [UR4], RZ ;  /* 0x000000ffffff79a7 */ /* 0x000fe20008100404 */
[----:B------:R-:W-:Y:S04]  /*5a50*/  UIADD3 UR4, UPT, UPT, UR6, 0x1, URZ ;  /* 0x0000000106047890 */ /* 0x000fe8000fffe0ff */
[----:B------:R-:W-:Y:S04]  /*5a60*/  UISETP.NE.AND UP0, UPT, UR4, 0x3, UPT ;  /* 0x000000030400788c */ /* 0x000fe8000bf05270 */
[----:B------:R-:W-:Y:S06]  /*5a70*/  USEL UR5, URZ, 0x1, UP0 ;  /* 0x00000001ff057887 */ /* 0x000fec0008000000 */
[----:B------:R-:W-:Y:S01]  /*5a80*/  LOP3.LUT R15, R15, UR5, RZ, 0x3c, !PT ;  /* 0x000000050f0f7c12 */ /* 0x000fe2000f8e3cff */
[----:B-1----:R-:W-:Y:S01]  /*5a90*/  USEL UR12, UR4, URZ, UP0 ;  /* 0x000000ff040c7287 */ /* 0x002fe20008000000 */
[----:B------:R-:W-:Y:S11]  /*5aa0*/  BRA.U UP1, `(.L_x_106) ;  /* 0xfffffff101f07547 */ /* 0x000ff6000b83ffff */
[----:B------:R-:W-:Y:S01]  /*5ab0*/  UIADD3 UR24, UPT, UPT, UR24, 0x1b8, URZ ;  /* 0x000001b818187890 */ /* 0x000fe2000fffe0ff */
[----:B----4-:R-:W-:-:S03]  /*5ac0*/  SHF.L.U32 R2, R15, 0x1f, RZ ;  /* 0x0000001f0f027819 */ /* 0x010fc600000006ff */
[----:B------:R-:W-:-:S09]  /*5ad0*/  ULEA UR4, UR12, UR24, 0x3 ;  /* 0x000000180c047291 */ /* 0x000fd2000f8e18ff */
[----:B------:R-:W1:Y:S02]  /*5ae0*/  SYNCS.PHASECHK.TRANS64.TRYWAIT P0, [UR4], R2 ;  /* 0x00000002ff0075a7 */ /* 0x000e640008001104 */
[----:B-1----:R-:W-:Y:S05]  /*5af0*/  @!P0 BRA `(.L_x_107) ;  /* 0x0000003800288947 */ /* 0x002fea0003800000 */
.L_x_223:
        /* <DEDUP_REMOVED lines=9> */
.L_x_225:
[----:B------:R-:W-:-:S04]  /*5b90*/  UIADD3 UR4, UPT, UPT, UR4, 0x1, URZ ;  /* 0x0000000104047890 */ /* 0x000fc8000fffe0ff */
[----:B------:R-:W-:-:S04]  /*5ba0*/  UISETP.NE.AND UP0, UPT, UR4, 0x3, UPT ;  /* 0x000000030400788c */ /* 0x000fc8000bf05270 */
[----:B------:R-:W-:Y:S02]  /*5bb0*/  USEL UR5, URZ, 0x1, UP0 ;  /* 0x00000001ff057887 */ /* 0x000fe40008000000 */
[----:B------:R-:W-:-:S04]  /*5bc0*/  USEL UR4, UR4, URZ, UP0 ;  /* 0x000000ff04047287 */ /* 0x000fc80008000000 */
[----:B------:R-:W-:Y:S01]  /*5bd0*/  ULEA UR4, UR4, UR24, 0x3 ;  /* 0x0000001804047291 */ /* 0x000fe2000f8e18ff */
[----:B-1----:R-:W-:-:S04]  /*5be0*/  LOP3.LUT R2, R15, UR5, RZ, 0x3c, !PT ;  /* 0x000000050f027c12 */ /* 0x002fc8000f8e3cff */
[----:B------:R-:W-:Y:S01]  /*5bf0*/  SHF.L.U32 R2, R2, 0x1f, RZ ;  /* 0x0000001f02027819 */ /* 0x000fe200000006ff */
[----:B------:R-:W-:-:S07]  /*5c00*/  IMAD.U32 R0, RZ, RZ, UR4 ;  /* 0x00000004ff007e24 */ /* 0x000fce000f8e00ff */
.L_x_109:
[----:B-1----:R1:W2:Y:S02]  /*5c10*/  SYNCS.PHASECHK.TRANS64.TRYWAIT P0, [R0+URZ], R2 ;  /* 0x00000002000075a7 */ /* 0x0022a400080011ff */
[----:B--2---:R-:W-:Y:S05]  /*5c20*/  @!P0 NANOSLEEP.SYNCS 0x989680 ;  /* 0x009896800000895d */ /* 0x004fea0003900000 */
[----:B------:R-:W2:Y:S02]  /*5c30*/  @!P0 SYNCS.PHASECHK.TRANS64 P0, [R0+URZ], R2 ;  /* 0x00000002000085a7 */ /* 0x000ea400080010ff */
[----:B--2---:R-:W-:Y:S05]  /*5c40*/  @P0 EXIT ;  /* 0x000000000000094d */ /* 0x004fea0003800000 */
[----:B------:R-:W-:Y:S05]  /*5c50*/  BRA `(.L_x_109) ;  /* 0xfffffffc00ec7947 */ /* 0x000fea000383ffff */
.L_x_97:
[----:B------:R-:W-:-:S06]  /*5c60*/  UISETP.GE.AND UP0, UPT, UR22, 0x4, UPT ;  /* 0x000000041600788c */ /* 0x000fcc000bf06270 */
[----:B------:R-:W-:-:S13]  /*5c70*/  PLOP3.LUT P0, PT, PT, PT, UP0, 0x80, 0x8 ;  /* 0x000000000008781c */ /* 0x000fda0003f0f008 */
[----:B------:R-:W-:Y:S05]  /*5c80*/  @!P0 EXIT ;  /* 0x000000000000894d */ /* 0x000fea0003800000 */
[----:B------:R-:W-:Y:S01]  /*5c90*/  BAR.SYNC.DEFER_BLOCKING 0x6, 0xa0 ;  /* 0x0182800000007b1d */ /* 0x000fe20000010000 */
[C---:B------:R-:W-:Y:S01]  /*5ca0*/  IMAD.SHL.U32 R3, R55.reuse, 0x20, RZ ;  /* 0x0000002037037824 */ /* 0x040fe200078e00ff */
[C---:B------:R-:W-:Y:S01]  /*5cb0*/  LOP3.LUT P0, RZ, R55.reuse, 0x4, RZ, 0xc0, !PT ;  /* 0x0000000437ff7812 */ /* 0x040fe2000780c0ff */
[C---:B------:R-:W-:Y:S01]  /*5cc0*/  IMAD.SHL.U32 R2, R55.reuse, 0x10, RZ ;  /* 0x0000001037027824 */ /* 0x040fe200078e00ff */
[----:B------:R-:W-:Y:S01]  /*5cd0*/  CS2R R52, SRZ ;  /* 0x0000000000347805 */ /* 0x000fe2000001ff00 */
[----:B------:R-:W-:Y:S01]  /*5ce0*/  IMAD.SHL.U32 R44, R55, 0x4, RZ ;  /* 0x00000004372c7824 */ /* 0x000fe200078e00ff */
[----:B------:R-:W-:Y:S01]  /*5cf0*/  UMOV UR44, 0x400 ;  /* 0x00000400002c7882 */ /* 0x000fe20000000000 */
[----:B------:R-:W1:Y:S01]  /*5d00*/  LDCU.64 UR4, c[0x0][0x890] ;  /* 0x00011200ff0477ac */ /* 0x000e620008000a00 */
[----:B------:R-:W2:Y:S01]  /*5d10*/  LDC.64 R42, c[0x0][0x8b0] ;  /* 0x00022c00ff2a7b82 */ /* 0x000ea20000000a00 */
[----:B------:R-:W-:Y:S01]  /*5d20*/  LOP3.LUT R4, R3, 0xc0, RZ, 0xc0, !PT ;  /* 0x000000c003047812 */ /* 0x000fe200078ec0ff */
[----:B------:R-:W-:Y:S01]  /*5d30*/  IMAD.U32 R23, R55, 0x10000, RZ ;  /* 0x0001000037177824 */ /* 0x000fe200078e00ff */
[----:B------:R-:W-:Y:S01]  /*5d40*/  ULEA UR44, UR54, UR44, 0x18 ;  /* 0x0000002c362c7291 */ /* 0x000fe2000f8ec0ff */
[----:B------:R-:W-:Y:S01]  /*5d50*/  LOP3.LUT R2, R2, 0x600, RZ, 0xc0, !PT ;  /* 0x0000060002027812 */ /* 0x000fe200078ec0ff */
[----:B------:R-:W-:Y:S01]  /*5d60*/  IMAD.MOV.U32 R54, RZ, RZ, 0x10 ;  /* 0x00000010ff367424 */ /* 0x000fe200078e00ff */
[----:B------:R-:W-:Y:S01]  /*5d70*/  LOP3.LUT R44, R4, 0x18, R44, 0xf8, !PT ;  /* 0x00000018042c7812 */ /* 0x000fe200078ef82c */
[----:B------:R-:W-:Y:S01]  /*5d80*/  IMAD.MOV.U32 R22, RZ, RZ, RZ ;  /* 0x000000ffff167224 */ /* 0x000fe200078e00ff */
[----:B------:R-:W3:Y:S01]  /*5d90*/  LDC.64 R40, c[0x0][0x8a8] ;  /* 0x00022a00ff287b82 */ /* 0x000ee20000000a00 */
[----:B------:R-:W-:Y:S01]  /*5da0*/  SHF.R.U32.HI R4, RZ, 0x1, R55 ;  /* 0x00000001ff047819 */ /* 0x000fe20000011637 */
[----:B------:R-:W-:Y:S01]  /*5db0*/  IMAD.MOV.U32 R51, RZ, RZ, RZ ;  /* 0x000000ffff337224 */ /* 0x000fe200078e00ff */
[----:B------:R-:W-:Y:S01]  /*5dc0*/  LOP3.LUT R2, R2, 0x20, R3, 0xf8, !PT ;  /* 0x0000002002027812 */ /* 0x000fe200078ef803 */
[----:B------:R-:W4:Y:S01]  /*5dd0*/  LDCU UR63, c[0x0][0x370] ;  /* 0x00006e00ff3f77ac */ /* 0x000f220008000800 */
[----:B------:R-:W-:-:S02]  /*5de0*/  LOP3.LUT R23, R23, 0x600000, RZ, 0xc0, !PT ;  /* 0x0060000017177812 */ /* 0x000fc400078ec0ff */
[----:B------:R-:W-:Y:S01]  /*5df0*/  LOP3.LUT R44, R44, 0x8, R4, 0x78, !PT ;  /* 0x000000082c2c7812 */ /* 0x000fe200078e7804 */
[----:B------:R-:W4:Y:S01]  /*5e00*/  LDS R0, [UR44+0x290] ;  /* 0x0002902cff007984 */ /* 0x000f220008000800 */
[----:B-1----:R-:W-:Y:S01]  /*5e10*/  IMAD.U32 R57, RZ, RZ, UR4 ;  /* 0x00000004ff397e24 */ /* 0x002fe2000f8e00ff */
[----:B------:R-:W-:Y:S01]  /*5e20*/  UIADD3 UR4, UPT, UPT, UR44, 0x400, URZ ;  /* 0x000004002c047890 */ /* 0x000fe2000fffe0ff */
[----:B------:R-:W-:Y:S01]  /*5e30*/  LOP3.LUT R2, R2, 0x100, R3, 0xf8, !PT ;  /* 0x0000010002027812 */ /* 0x000fe200078ef803 */
[----:B------:R-:W-:Y:S01]  /*5e40*/  IMAD.U32 R56, RZ, RZ, UR5 ;  /* 0x00000005ff387e24 */ /* 0x000fe2000f8e00ff */
[----:B------:R-:W-:Y:S01]  /*5e50*/  LOP3.LUT R55, R55, 0x60, RZ, 0xc0, !PT ;  /* 0x0000006037377812 */ /* 0x000fe200078ec0ff */
[----:B------:R-:W1:Y:S01]  /*5e60*/  LDCU UR41, c[0x0][0xb0c] ;  /* 0x00016180ff2977ac */ /* 0x000e620008000800 */
[----:B------:R-:W-:Y:S01]  /*5e70*/  LOP3.LUT R44, R2, R44, RZ, 0xfc, !PT ;  /* 0x0000002c022c7212 */ /* 0x000fe200078efcff */
[----:B------:R-:W-:Y:S01]  /*5e80*/  IMAD.U32 R59, RZ, RZ, UR4 ;  /* 0x00000004ff3b7e24 */ /* 0x000fe2000f8e00ff */
[----:B------:R-:W-:Y:S01]  /*5e90*/  SEL R54, R54, 0xfffffff0, !P0 ;  /* 0xfffffff036367807 */ /* 0x000fe20004000000 */
[----:B------:R-:W1:Y:S01]  /*5ea0*/  LDCU UR39, c[0x0][0xb30] ;  /* 0x00016600ff2777ac */ /* 0x000e620008000800 */
[----:B------:R-:W1:Y:S01]  /*5eb0*/  LDCU.64 UR60, c[0x0][0x888] ;  /* 0x00011100ff3c77ac */ /* 0x000e620008000a00 */
[----:B------:R-:W1:Y:S01]  /*5ec0*/  LDCU.64 UR42, c[0x0][0xb28] ;  /* 0x00016500ff2a77ac */ /* 0x000e620008000a00 */
[----:B------:R-:W1:Y:S01]  /*5ed0*/  LDCU.128 UR56, c[0x0][0xb10] ;  /* 0x00016200ff3877ac */ /* 0x000e620008000c00 */
[----:B------:R-:W1:Y:S01]  /*5ee0*/  LDCU UR62, c[0x0][0x374] ;  /* 0x00006e80ff3e77ac */ /* 0x000e620008000800 */
[----:B------:R-:W-:Y:S01]  /*5ef0*/  UMOV UR55, 0x1 ;  /* 0x0000000100377882 */ /* 0x000fe20000000000 */
[----:B------:R-:W-:Y:S01]  /*5f00*/  UMOV UR46, URZ ;  /* 0x000000ff002e7c82 */ /* 0x000fe20008000000 */
[----:B------:R-:W-:Y:S01]  /*5f10*/  UMOV UR53, URZ ;  /* 0x000000ff00357c82 */ /* 0x000fe20008000000 */
[----:B------:R-:W-:Y:S01]  /*5f20*/  UMOV UR52, URZ ;  /* 0x000000ff00347c82 */ /* 0x000fe20008000000 */
[----:B-1234-:R-:W-:-:S07]  /*5f30*/  IMAD.IADD R23, R0, 0x1, R23 ;  /* 0x0000000100177824 */ /* 0x01efce00078e0217 */
.L_x_140:
[C---:B------:R-:W-:Y:S02]  /*5f40*/  LEA R0, R51.reuse, UR44, 0x3 ;  /* 0x0000002c33007c11 */ /* 0x040fe4000f8e18ff */
[----:B------:R-:W-:Y:S02]  /*5f50*/  SHF.L.U32 R2, R52, 0x1f, RZ ;  /* 0x0000001f34027819 */ /* 0x000fe400000006ff */
[----:B-1----:R-:W-:Y:S02]  /*5f60*/  LEA R4, R51, UR44, 0x4 ;  /* 0x0000002c33047c11 */ /* 0x002fe4000f8e20ff */
[----:B------:R-:W1:Y:S02]  /*5f70*/  SYNCS.PHASECHK.TRANS64.TRYWAIT P0, [R0+URZ+0x1e0], R2 ;  /* 0x0001e002000075a7 */ /* 0x000e6400080011ff */
[----:B-1----:R-:W-:Y:S05]  /*5f80*/  @!P0 BRA `(.L_x_110) ;  /* 0x0000003400348947 */ /* 0x002fea0003800000 */
.L_x_226:
[----:B------:R-:W-:Y:S01]  /*5f90*/  R2UR UR7, R58 ;  /* 0x000000003a0772ca */ /* 0x000fe200000e0000 */
[----:B------:R-:W2:Y:S01]  /*5fa0*/  LDS.128 R4, [R4+0x270] ;  /* 0x0002700004047984 */ /* 0x000ea20000000c00 */
[----:B-1----:R-:W-:Y:S01]  /*5fb0*/  VIADD R0, R0, 0x1f0 ;  /* 0x000001f000007836 */ /* 0x002fe20000000000 */
[----:B------:R-:W-:Y:S04]  /*5fc0*/  UISETP.GE.AND UP0, UPT, UR40, 0x1, UPT ;  /* 0x000000012800788c */ /* 0x000fe8000bf06270 */
[----:B------:R-:W-:Y:S01]  /*5fd0*/  PRMT R0, RZ, 0x654, R0 ;  /* 0x00000654ff007816 */ /* 0x000fe20000000000 */
[----:B------:R-:W-:Y:S01]  /*5fe0*/  @!PT LDS RZ, [RZ] ;  /* 0x00000000fffff984 */ /* 0x000fe20000000800 */
[----:B------:R-:W-:Y:S01]  /*5ff0*/  @!PT LDS RZ, [RZ] ;  /* 0x00000000fffff984 */ /* 0x000fe20000000800 */
[----:B------:R-:W-:Y:S01]  /*6000*/  @!PT LDS RZ, [RZ] ;  /* 0x00000000fffff984 */ /* 0x000fe20000000800 */
[----:B------:R-:W-:Y:S01]  /*6010*/  @!PT LDS RZ, [RZ] ;  /* 0x00000000fffff984 */ /* 0x000fe20000000800 */
[----:B------:R1:W-:Y:S06]  /*6020*/  MEMBAR.ALL.CTA ;  /* 0x0000000000007992 */ /* 0x0003ec0000008000 */
[----:B-1----:R-:W1:Y:S02]  /*6030*/  FENCE.VIEW.ASYNC.S ;  /* 0x00000000000073c6 */ /* 0x002e640000000000 */
[----:B-1----:R1:W-:Y:S01]  /*6040*/  SYNCS.ARRIVE.TRANS64.RED.A1T0 RZ, [R0+URZ], RZ ;  /* 0x000000ff00ff79a7 */ /* 0x0023e200081004ff */
[----:B--2---:R-:W-:Y:S11]  /*6050*/  LOP3.LUT P0, RZ, R6, 0x1, RZ, 0xc0, !PT ;  /* 0x0000000106ff7812 */ /* 0x004ff6000780c0ff */
[----:B------:R-:W-:Y:S02]  /*6060*/  @!UPT UIADD3 URZ, UPT, UPT, URZ, URZ, URZ ;  /* 0x000000fffffff290 */ /* 0x000fe4000fffe0ff */
[----:B------:R-:W-:Y:S01]  /*6070*/  VOTEU.ANY UP1, P0 ;  /* 0x0000000000ff7886 */ /* 0x000fe20000020100 */
[----:B------:R-:W-:Y:S01]  /*6080*/  PLOP3.LUT P0, PT, PT, PT, UP1, 0x80, 0x8 ;  /* 0x000000000008781c */ /* 0x000fe20003f0f018 */
[----:B------:R-:W-:Y:S06]  /*6090*/  UP2UR UR4, UPR, URZ, 0x2 ;  /* 0x00000002ff047883 */ /* 0x000fec0008000000 */
[----:B------:R-:W-:Y:S06]  /*60a0*/  IMAD.U32 R60, RZ, RZ, UR4 ;  /* 0x00000004ff3c7e24 */ /* 0x000fec000f8e00ff */
[----:B------:R-:W-:Y:S02]  /*60b0*/  @P0 SHF.R.U32.HI R2, RZ, 0x10, R5 ;  /* 0x00000010ff020819 */ /* 0x000fe40000011605 */
[----:B------:R-:W-:Y:S02]  /*60c0*/  @P0 MOV R3, R4 ;  /* 0x0000000400030202 */ /* 0x000fe40000000f00 */
[----:B------:R-:W-:Y:S02]  /*60d0*/  @P0 R2UR UR4, R2 ;  /* 0x00000000020402ca */ /* 0x000fe400000e0000 */
[----:B------:R-:W-:Y:S02]  /*60e0*/  @P0 LOP3.LUT R4, R5, 0xffff, RZ, 0xc0, !PT ;  /* 0x0000ffff05040812 */ /* 0x000fe400078ec0ff */
[----:B------:R-:W-:Y:S02]  /*60f0*/  @P0 R2UR UR6, R3 ;  /* 0x00000000030602ca */ /* 0x000fe400000e0000 */
[----:B------:R-:W-:Y:S07]  /*6100*/  @P0 R2UR UR5, R4 ;  /* 0x00000000040502ca */ /* 0x000fee00000e0000 */
[----:B------:R-:W-:Y:S02]  /*6110*/  @UP1 UMOV UR7, UR4 ;  /* 0x0000000400071c82 */ /* 0x000fe40008000000 */
[----:B------:R-:W-:Y:S02]  /*6120*/  IMAD.U32 R58, RZ, RZ, UR7 ;  /* 0x00000007ff3a7e24 */ /* 0x000fe4000f8e00ff */
[----:B------:R-:W-:Y:S02]  /*6130*/  @UP1 UMOV UR38, UR6 ;  /* 0x0000000600261c82 */ /* 0x000fe40008000000 */
[----:B------:R-:W-:Y:S01]  /*6140*/  @UP1 UMOV UR37, UR5 ;  /* 0x0000000500251c82 */ /* 0x000fe20008000000 */
[----:B-1----:R-:W-:Y:S05]  /*6150*/  BRA.U !UP0, `(.L_x_111) ;  /* 0x0000000108cc7547 */ /* 0x002fea000b800000 */
[----:B------:R-:W1:Y:S01]  /*6160*/  LDCU UR12, c[0x0][0xb20] ;  /* 0x00016400ff0c77ac */ /* 0x000e620008000800 */
[----:B------:R-:W-:Y:S02]  /*6170*/  UIMAD.WIDE.U32 UR4, UR62, UR59, URZ ;  /* 0x0000003b3e0472a5 */ /* 0x000fe4000f8e00ff */
[----:B------:R-:W-:Y:S02]  /*6180*/  UIMAD.WIDE.U32 UR6, UR63, UR56, URZ ;  /* 0x000000383f0672a5 */ /* 0x000fe4000f8e00ff */
[----:B------:R-:W-:Y:S02]  /*6190*/  UISETP.NE.AND UP0, UPT, UR58, 0x1, UPT ;  /* 0x000000013a00788c */ /* 0x000fe4000bf05270 */
[----:B------:R-:W-:Y:S02]  /*61a0*/  UIMAD.WIDE.U32 UR8, UR37, UR59, URZ ;  /* 0x0000003b250872a5 */ /* 0x000fe4000f8e00ff */
[----:B------:R-:W-:Y:S02]  /*61b0*/  UIMAD.WIDE.U32 UR10, UR38, UR56, URZ ;  /* 0x00000038260a72a5 */ /* 0x000fe4000f8e00ff */
[----:B------:R-:W-:Y:S02]  /*61c0*/  UISETP.NE.AND UP1, UPT, UR41, 0x1, UPT ;  /* 0x000000012900788c */ /* 0x000fe4000bf25270 */
[----:B------:R-:W-:Y:S01]  /*61d0*/  UISETP.NE.AND UP2, UPT, UR40, 0x1, UPT ;  /* 0x000000012800788c */ /* 0x000fe2000bf45270 */
[----:B------:R-:W-:Y:S02]  /*61e0*/  UMOV UR4, UR5 ;  /* 0x0000000500047c82 */ /* 0x000fe40008000000 */
[----:B-1----:R-:W-:Y:S03]  /*61f0*/  USHF.R.U32.HI UR5, URZ, UR12, UR4 ;  /* 0x0000000cff057299 */ /* 0x002fe60008011604 */
[----:B------:R-:W-:Y:S02]  /*6200*/  UMOV UR4, UR7 ;  /* 0x0000000700047c82 */ /* 0x000fe40008000000 */
[----:B------:R-:W-:Y:S02]  /*6210*/  USHF.R.U32.HI UR7, URZ, UR57, UR4 ;  /* 0x00000039ff077299 */ /* 0x000fe40008011604 */
[----:B------:R-:W-:Y:S02]  /*6220*/  USEL UR4, UR62, UR5, !UP0 ;  /* 0x000000053e047287 */ /* 0x000fe4000c000000 */
[----:B------:R-:W-:Y:S01]  /*6230*/  USEL UR7, UR63, UR7, !UP1 ;  /* 0x000000073f077287 */ /* 0x000fe2000c800000 */
[----:B------:R-:W-:Y:S01]  /*6240*/  UMOV UR5, UR9 ;  /* 0x0000000900057c82 */ /* 0x000fe20008000000 */
[----:B------:R-:W-:Y:S02]  /*6250*/  UIMAD.WIDE.U32 UR8, UR4, UR42, URZ ;  /* 0x0000002a040872a5 */ /* 0x000fe4000f8e00ff */
[----:B------:R-:W-:Y:S03]  /*6260*/  USHF.R.U32.HI UR6, URZ, UR12, UR5 ;  /* 0x0000000cff067299 */ /* 0x000fe60008011605 */
[----:B------:R-:W-:Y:S01]  /*6270*/  UMOV UR5, UR11 ;  /* 0x0000000b00057c82 */ /* 0x000fe20008000000 */
[----:B------:R-:W-:Y:S02]  /*6280*/  UIMAD.WIDE.U32 UR10, UR7, UR42, URZ ;  /* 0x0000002a070a72a5 */ /* 0x000fe4000f8e00ff */
[----:B------:R-:W-:Y:S02]  /*6290*/  USHF.R.U32.HI UR12, URZ, UR57, UR5 ;  /* 0x00000039ff0c7299 */ /* 0x000fe40008011605 */
[----:B------:R-:W-:Y:S01]  /*62a0*/  USEL UR6, UR37, UR6, !UP0 ;  /* 0x0000000625067287 */ /* 0x000fe2000c000000 */
[----:B------:R-:W-:Y:S02]  /*62b0*/  UMOV UR5, UR9 ;  /* 0x0000000900057c82 */ /* 0x000fe40008000000 */
[----:B------:R-:W-:Y:S01]  /*62c0*/  UMOV UR10, UR11 ;  /* 0x0000000b000a7c82 */ /* 0x000fe20008000000 */
[----:B------:R-:W-:Y:S02]  /*62d0*/  @UP2 USHF.R.U32.HI UR4, URZ, UR43, UR5 ;  /* 0x0000002bff042299 */ /* 0x000fe40008011605 */
[----:B------:R-:W-:Y:S02]  /*62e0*/  @UP2 USHF.R.U32.HI UR7, URZ, UR43, UR10 ;  /* 0x0000002bff072299 */ /* 0x000fe4000801160a */
[----:B------:R-:W-:Y:S02]  /*62f0*/  UIMAD UR4, UR40, UR4, URZ ;  /* 0x00000004280472a4 */ /* 0x000fe4000f8e02ff */
[----:B------:R-:W-:Y:S02]  /*6300*/  UIMAD.WIDE.U32 UR10, UR6, UR42, URZ ;  /* 0x0000002a060a72a5 */ /* 0x000fe4000f8e00ff */
[----:B------:R-:W-:Y:S02]  /*6310*/  USEL UR5, UR38, UR12, !UP1 ;  /* 0x0000000c26057287 */ /* 0x000fe4000c800000 */
[----:B------:R-:W-:Y:S02]  /*6320*/  UIMAD UR8, UR40, UR7, URZ ;  /* 0x00000007280872a4 */ /* 0x000fe4000f8e02ff */
[----:B------:R-:W-:Y:S03]  /*6330*/  UISETP.GE.AND UP0, UPT, UR6, UR4, UPT ;  /* 0x000000040600728c */ /* 0x000fe6000bf06270 */
[----:B------:R-:W-:Y:S01]  /*6340*/  UMOV UR4, UR11 ;  /* 0x0000000b00047c82 */ /* 0x000fe20008000000 */
[----:B------:R-:W-:Y:S02]  /*6350*/  UISETP.GE.OR UP0, UPT, UR5, UR8, UP0 ;  /* 0x000000080500728c */ /* 0x000fe40008706670 */
[----:B------:R-:W-:Y:S02]  /*6360*/  USHF.R.U32.HI UR4, URZ, UR43, UR4 ;  /* 0x0000002bff047299 */ /* 0x000fe40008011604 */
[----:B------:R-:W-:Y:S02]  /*6370*/  UIMAD.WIDE.U32 UR8, UR5, UR42, URZ ;  /* 0x0000002a050872a5 */ /* 0x000fe4000f8e00ff */
[----:B------:R-:W-:Y:S02]  /*6380*/  USEL UR11, UR6, UR4, !UP2 ;  /* 0x00000004060b7287 */ /* 0x000fe4000d000000 */
[----:B------:R-:W-:Y:S02]  /*6390*/  UIADD3 UR8, UPT, UPT, -UR5, URZ, URZ ;  /* 0x000000ff05087290 */ /* 0x000fe4000fffe1ff */
[----:B------:R-:W-:Y:S01]  /*63a0*/  UIADD3 UR10, UPT, UPT, -UR11, URZ, URZ ;  /* 0x000000ff0b0a7290 */ /* 0x000fe2000fffe1ff */
[----:B------:R-:W-:Y:S01]  /*63b0*/  @!UP0 UMOV UR4, UR9 ;  /* 0x0000000900048c82 */ /* 0x000fe20008000000 */
[----:B------:R-:W-:Y:S02]  /*63c0*/  UIADD3 UR9, UPT, UPT, -UR6, URZ, URZ ;  /* 0x000000ff06097290 */ /* 0x000fe4000fffe1ff */
[----:B------:R-:W-:Y:S02]  /*63d0*/  @!UP0 USHF.R.U32.HI UR4, URZ, UR43, UR4 ;  /* 0x0000002bff048299 */ /* 0x000fe40008011604 */
[----:B------:R-:W-:Y:S02]  /*63e0*/  UIMAD UR10, UR40, UR10, UR6 ;  /* 0x0000000a280a72a4 */ /* 0x000fe4000f8e0206 */
[----:B------:R-:W-:Y:S04]  /*63f0*/  @!UP0 USEL UR4, UR5, UR4, !UP2 ;  /* 0x0000000405048287 */ /* 0x000fe8000d000000 */
[----:B------:R-:W-:Y:S02]  /*6400*/  @!UP0 UIMAD UR10, UR7, UR10, UR4 ;  /* 0x0000000a070a82a4 */ /* 0x000fe4000f8e0204 */
[----:B------:R-:W-:Y:S02]  /*6410*/  @!UP0 UIADD3 UR11, UPT, UPT, UR11, -UR4, URZ ;  /* 0x800000040b0b8290 */ /* 0x000fe4000fffe0ff */
[----:B------:R-:W-:Y:S02]  /*6420*/  UIMAD UR7, UR41, UR8, UR38 ;  /* 0x00000008290772a4 */ /* 0x000fe4000f8e0226 */
[----:B------:R-:W-:Y:S02]  /*6430*/  @!UP0 UIMAD UR6, UR11, UR40, UR5 ;  /* 0x000000280b0682a4 */ /* 0x000fe4000f8e0205 */
[----:B------:R-:W-:Y:S01]  /*6440*/  UIMAD UR4, UR58, UR9, UR37 ;  /* 0x000000093a0472a4 */ /* 0x000fe2000f8e0225 */
[----:B------:R-:W-:Y:S02]  /*6450*/  @!UP0 UMOV UR5, UR10 ;  /* 0x0000000a00058c82 */ /* 0x000fe40008000000 */
[----:B------:R-:W-:Y:S02]  /*6460*/  UIMAD UR38, UR5, UR41, UR7 ;  /* 0x00000029052672a4 */ /* 0x000fe4000f8e0207 */
[----:B------:R-:W-:Y:S11]  /*6470*/  UIMAD UR37, UR6, UR58, UR4 ;  /* 0x0000003a062572a4 */ /* 0x000ff6000f8e0204 */
[----:B------:R-:W-:Y:S01]  /*6480*/  @!UPT UIADD3 URZ, UPT, UPT, URZ, URZ, URZ ;  /* 0x000000fffffff290 */ /* 0x000fe2000fffe0ff */
.L_x_111:
[----:B------:R-:W-:Y:S01]  /*6490*/  UISETP.NE.AND UP0, UPT, UR39, 0x1, UPT ;  /* 0x000000012700788c */ /* 0x000fe2000bf05270 */
[----:B------:R-:W-:Y:S01]  /*64a0*/  R2UR UR11, R59 ;  /* 0x000000003b0b72ca */ /* 0x000fe200000e0000 */
[----:B------:R-:W-:Y:S01]  /*64b0*/  USHF.L.U32 UR50, UR26, 0x6, URZ ;  /* 0x000000061a327899 */ /* 0x000fe200080006ff */
[----:B------:R-:W-:Y:S01]  /*64c0*/  IADD3 R51, PT, PT, R51, 0x1, RZ ;  /* 0x0000000133337810 */ /* 0x000fe20007ffe0ff */
[----:B------:R-:W-:Y:S07]  /*64d0*/  USHF.L.U32 UR49, UR30, 0x6, URZ ;  /* 0x000000061e317899 */ /* 0x000fee00080006ff */
[----:B------:R-:W1:Y:S01]  /*64e0*/  @!UP0 LDCU.128 UR12, c[0x0][0xb10] ;  /* 0x00016200ff0c87ac */ /* 0x000e620008000c00 */
[----:B------:R-:W2:Y:S01]  /*64f0*/  @!UP0 LDCU UR5, c[0x0][0xb0c] ;  /* 0x00016180ff0587ac */ /* 0x000ea20008000800 */
[----:B------:R-:W3:Y:S01]  /*6500*/  @!UP0 LDCU UR10, c[0x0][0xb20] ;  /* 0x00016400ff0a87ac */ /* 0x000ee20008000800 */
[----:B-1----:R-:W-:Y:S02]  /*6510*/  UIMAD.WIDE.U32 UR8, UR38, UR12, URZ ;  /* 0x0000000c260872a5 */ /* 0x002fe4000f8e00ff */
[----:B------:R-:W-:Y:S02]  /*6520*/  UIMAD.WIDE.U32 UR6, UR37, UR15, URZ ;  /* 0x0000000f250672a5 */ /* 0x000fe4000f8e00ff */
[----:B------:R-:W-:Y:S03]  /*6530*/  @!UP0 UISETP.NE.AND UP1, UPT, UR14, 0x1, UPT ;  /* 0x000000010e00888c */ /* 0x000fe6000bf25270 */
[----:B------:R-:W-:Y:S01]  /*6540*/  @!UP0 UMOV UR4, UR9 ;  /* 0x0000000900048c82 */ /* 0x000fe20008000000 */
[----:B--2---:R-:W-:Y:S02]  /*6550*/  @!UP0 UISETP.NE.AND UP2, UPT, UR5, 0x1, UPT ;  /* 0x000000010500888c */ /* 0x004fe4000bf45270 */
[----:B------:R-:W-:Y:S01]  /*6560*/  @!UP0 USHF.R.U32.HI UR4, URZ, UR13, UR4 ;  /* 0x0000000dff048299 */ /* 0x000fe20008011604 */
[----:B------:R-:W-:Y:S02]  /*6570*/  @!UP0 UMOV UR6, UR7 ;  /* 0x0000000700068c82 */ /* 0x000fe40008000000 */
[----:B---3--:R-:W-:Y:S02]  /*6580*/  @!UP0 USHF.R.U32.HI UR6, URZ, UR10, UR6 ;  /* 0x0000000aff068299 */ /* 0x008fe40008011606 */
[----:B------:R-:W-:Y:S02]  /*6590*/  @!UP0 USEL UR7, UR38, UR4, !UP2 ;  /* 0x0000000426078287 */ /* 0x000fe4000d000000 */
[----:B------:R-:W-:Y:S04]  /*65a0*/  @!UP0 USEL UR6, UR37, UR6, !UP1 ;  /* 0x0000000625068287 */ /* 0x000fe8000c800000 */
[----:B------:R-:W-:Y:S02]  /*65b0*/  @!UP0 UIADD3 UR4, UPT, UPT, -UR7, UR6, URZ ;  /* 0x0000000607048290 */ /* 0x000fe4000fffe1ff */
[----:B------:R-:W-:Y:S02]  /*65c0*/  @!UP0 UIADD3 UR6, UPT, UPT, UR7, -UR6, URZ ;  /* 0x8000000607068290 */ /* 0x000fe4000fffe0ff */
[----:B------:R-:W-:Y:S02]  /*65d0*/  @!UP0 UIMAD UR38, UR4, UR5, UR38 ;  /* 0x00000005042682a4 */ /* 0x000fe4000f8e0226 */
[----:B------:R-:W-:Y:S02]  /*65e0*/  @!UP0 UIMAD UR37, UR6, UR14, UR37 ;  /* 0x0000000e062582a4 */ /* 0x000fe4000f8e0225 */
[----:B------:R-:W-:Y:S09]  /*65f0*/  ULOP3.LUT UP0, URZ, UR11, 0x1b0, URZ, 0xc0, !UPT ;  /* 0x000001b00bff7892 */ /* 0x000ff2000f80c0ff */
[----:B------:R-:W-:Y:S05]  /*6600*/  BRA.U !UP0, `(.L_x_112) ;  /* 0x00000001087c7547 */ /* 0x000fea000b800000 */
[----:B------:R-:W1:Y:S01]  /*6610*/  LDCU.64 UR8, c[0x4][0x80] ;  /* 0x01001000ff0877ac */ /* 0x000e620008000a00 */
[----:B------:R-:W-:Y:S01]  /*6620*/  MOV R2, 0x0 ;  /* 0x0000000000027802 */ /* 0x000fe20000000f00 */
[----:B------:R-:W-:Y:S02]  /*6630*/  HFMA2 R12, -RZ, RZ, 0, 5.9604644775390625e-08 ;  /* 0x00000001ff0c7431 */ /* 0x000fe400000001ff */
[----:B------:R-:W-:Y:S01]  /*6640*/  IMAD.MOV.U32 R8, RZ, RZ, 0x70 ;  /* 0x00000070ff087424 */ /* 0x000fe200078e00ff */
[----:B------:R2:W3:Y:S01]  /*6650*/  LDC.64 R14, c[0x4][R2] ;  /* 0x01000000020e7b82 */ /* 0x0004e20000000a00 */
[----:B------:R-:W4:Y:S01]  /*6660*/  LDCU.64 UR6, c[0x4][0x88] ;  /* 0x01001100ff0677ac */ /* 0x000f220008000a00 */
[----:B------:R-:W-:Y:S01]  /*6670*/  IMAD.MOV.U32 R13, RZ, RZ, RZ ;  /* 0x000000ffff0d7224 */ /* 0x000fe200078e00ff */
[----:B------:R-:W2:Y:S01]  /*6680*/  LDCU.64 UR4, c[0x4][0x8] ;  /* 0x01000100ff0477ac */ /* 0x000ea20008000a00 */
[----:B-1----:R-:W-:Y:S01]  /*6690*/  MOV R5, UR9 ;  /* 0x0000000900057c02 */ /* 0x002fe20008000f00 */
[----:B------:R-:W-:Y:S01]  /*66a0*/  IMAD.U32 R4, RZ, RZ, UR8 ;  /* 0x00000008ff047e24 */ /* 0x000fe2000f8e00ff */
[----:B----4-:R-:W-:Y:S01]  /*66b0*/  MOV R7, UR7 ;  /* 0x0000000700077c02 */ /* 0x010fe20008000f00 */
[----:B------:R-:W-:Y:S01]  /*66c0*/  IMAD.U32 R6, RZ, RZ, UR6 ;  /* 0x00000006ff067e24 */ /* 0x000fe2000f8e00ff */
[----:B--2---:R-:W-:Y:S01]  /*66d0*/  MOV R11, UR5 ;  /* 0x00000005000b7c02 */ /* 0x004fe20008000f00 */
[----:B------:R-:W-:Y:S02]  /*66e0*/  IMAD.U32 R10, RZ, RZ, UR4 ;  /* 0x00000004ff0a7e24 */ /* 0x000fe4000f8e00ff */
[----:B------:R-:W-:Y:S07]  /*66f0*/  LEPC R20, `(.L_x_113) ;  /* 0x000000001014794e */ /* 0x000fee0000000000 */
[----:B---3-5:R-:W-:Y:S05]  /*6700*/  CALL.ABS.NOINC R14 ;  /* 0x000000000e007343 */ /* 0x028fea0003c00000 */
.L_x_113:
[----:B------:R-:W1:Y:S01]  /*6710*/  LDCU.64 UR8, c[0x4][0x80] ;  /* 0x01001000ff0877ac */ /* 0x000e620008000a00 */
[----:B------:R-:W2:Y:S01]  /*6720*/  LDC.64 R2, c[0x4][R2] ;  /* 0x0100000002027b82 */ /* 0x000ea20000000a00 */
[----:B------:R-:W-:Y:S02]  /*6730*/  HFMA2 R12, -RZ, RZ, 0, 5.9604644775390625e-08 ;  /* 0x00000001ff0c7431 */ /* 0x000fe400000001ff */
[----:B------:R-:W-:Y:S02]  /*6740*/  IMAD.MOV.U32 R8, RZ, RZ, 0x70 ;  /* 0x00000070ff087424 */ /* 0x000fe400078e00ff */
[----:B------:R-:W-:Y:S01]  /*6750*/  IMAD.MOV.U32 R13, RZ, RZ, RZ ;  /* 0x000000ffff0d7224 */ /* 0x000fe200078e00ff */
[----:B------:R-:W3:Y:S01]  /*6760*/  LDCU.64 UR6, c[0x4][0x88] ;  /* 0x01001100ff0677ac */ /* 0x000ee20008000a00 */
[----:B------:R-:W4:Y:S01]  /*6770*/  LDCU.64 UR4, c[0x4][0x8] ;  /* 0x01000100ff0477ac */ /* 0x000f220008000a00 */
[----:B-1----:R-:W-:Y:S02]  /*6780*/  MOV R4, UR8 ;  /* 0x0000000800047c02 */ /* 0x002fe40008000f00 */
[----:B------:R-:W-:Y:S02]  /*6790*/  MOV R5, UR9 ;  /* 0x0000000900057c02 */ /* 0x000fe40008000f00 */
[----:B---3--:R-:W-:Y:S01]  /*67a0*/  MOV R7, UR7 ;  /* 0x0000000700077c02 */ /* 0x008fe20008000f00 */
[----:B------:R-:W-:Y:S01]  /*67b0*/  IMAD.U32 R6, RZ, RZ, UR6 ;  /* 0x00000006ff067e24 */ /* 0x000fe2000f8e00ff */
[----:B----4-:R-:W-:Y:S01]  /*67c0*/  MOV R11, UR5 ;  /* 0x00000005000b7c02 */ /* 0x010fe20008000f00 */
[----:B------:R-:W-:Y:S02]  /*67d0*/  IMAD.U32 R10, RZ, RZ, UR4 ;  /* 0x00000004ff0a7e24 */ /* 0x000fe4000f8e00ff */
[----:B------:R-:W-:Y:S07]  /*67e0*/  LEPC R20, `(.L_x_112) ;  /* 0x000000001014794e */ /* 0x000fee0000000000 */
[----:B--2---:R-:W-:Y:S05]  /*67f0*/  CALL.ABS.NOINC R2 ;  /* 0x0000000002007343 */ /* 0x004fea0003c00000 */
.L_x_112:
[----:B------:R-:W-:Y:S02]  /*6800*/  R2UR UR6, R49 ;  /* 0x00000000310672ca */ /* 0x000fe400000e0000 */
[----:B------:R-:W-:Y:S02]  /*6810*/  R2UR UR5, R57 ;  /* 0x00000000390572ca */ /* 0x000fe400000e0000 */
[----:B------:R-:W-:Y:S02]  /*6820*/  R2UR UR4, R56 ;  /* 0x00000000380472ca */ /* 0x000fe400000e0000 */
[----:B------:R-:W-:Y:S02]  /*6830*/  ISETP.NE.U32.AND P4, PT, R42, RZ, PT ;  /* 0x000000ff2a00720c */ /* 0x000fe40003f85070 */
[----:B------:R-:W-:Y:S02]  /*6840*/  ISETP.NE.U32.AND P2, PT, RZ, UR60, PT ;  /* 0x0000003cff007c0c */ /* 0x000fe4000bf45070 */
[----:B------:R-:W-:Y:S02]  /*6850*/  ISETP.NE.AND.EX P4, PT, R43, RZ, PT, P4 ;  /* 0x000000ff2b00720c */ /* 0x000fe40003f85340 */
[----:B------:R-:W-:Y:S01]  /*6860*/  ISETP.NE.AND.EX P2, PT, RZ, UR61, PT, P2 ;  /* 0x0000003dff007c0c */ /* 0x000fe2000bf45320 */
[----:B------:R-:W-:Y:S02]  /*6870*/  UISETP.NE.AND UP2, UPT, UR6, URZ, UPT ;  /* 0x000000ff0600728c */ /* 0x000fe4000bf45270 */
[----:B------:R-:W-:Y:S04]  /*6880*/  UISETP.NE.U32.AND UP0, UPT, UR5, URZ, UPT ;  /* 0x000000ff0500728c */ /* 0x000fe8000bf05070 */
[----:B------:R-:W-:Y:S01]  /*6890*/  UISETP.NE.AND.EX UP1, UPT, UR4, URZ, UPT, UP0 ;  /* 0x000000ff0400728c */ /* 0x000fe2000bf25300 */
[----:B------:R-:W-:Y:S01]  /*68a0*/  PLOP3.LUT P1, PT, PT, PT, UP2, 0x80, 0x8 ;  /* 0x000000000008781c */ /* 0x000fe20003f2f028 */
[----:B------:R-:W-:Y:S03]  /*68b0*/  UPLOP3.LUT UP0, UPT, UPT, UPT, UPT, 0x40, 0x4 ;  /* 0x000000000004789c */ /* 0x000fe60003f0e870 */
[----:B------:R-:W-:Y:S06]  /*68c0*/  @UP2 UPLOP3.LUT UP0, UPT, UPT, UPT, UP1, 0x80, 0x8 ;  /* 0x000000000008289c */ /* 0x000fec0003f0f010 */
[----:B------:R-:W-:Y:S01]  /*68d0*/  PLOP3.LUT P0, PT, PT, PT, UP0, 0x80, 0x8 ;  /* 0x000000000008781c */ /* 0x000fe20003f0f008 */
[----:B------:R-:W-:Y:S01]  /*68e0*/  @!UPT UIADD3 URZ, UPT, UPT, URZ, URZ, URZ ;  /* 0x000000fffffff290 */ /* 0x000fe2000fffe0ff */
[----:B------:R-:W-:Y:S11]  /*68f0*/  BRA.U !UP1, `(.L_x_114) ;  /* 0x0000000109407547 */ /* 0x000ff6000b800000 */
[----:B------:R-:W-:Y:S01]  /*6900*/  UISETP.NE.U32.AND UP0, UPT, UR60, URZ, UPT ;  /* 0x000000ff3c00728c */ /* 0x000fe2000bf05070 */
[----:B------:R-:W-:Y:S01]  /*6910*/  R2UR UR6, R57 ;  /* 0x00000000390672ca */ /* 0x000fe200000e0000 */
[----:B------:R-:W1:Y:S01]  /*6920*/  LDCU.64 UR8, c[0x0][0x358] ;  /* 0x00006b00ff0877ac */ /* 0x000e620008000a00 */
[----:B------:R-:W-:Y:S02]  /*6930*/  HFMA2 R45, -RZ, RZ, 0, 5.9604644775390625e-08 ;  /* 0x00000001ff2d7431 */ /* 0x000fe400000001ff */
[----:B------:R-:W-:Y:S01]  /*6940*/  IMAD.MOV.U32 R0, RZ, RZ, 0x1 ;  /* 0x00000001ff007424 */ /* 0x000fe200078e00ff */
[----:B------:R-:W-:Y:S06]  /*6950*/  UISETP.NE.AND.EX UP0, UPT, UR61, URZ, UPT, UP0 ;  /* 0x000000ff3d00728c */ /* 0x000fec000bf05300 */
[----:B------:R-:W-:Y:S05]  /*6960*/  PLOP3.LUT P3, PT, PT, PT, UP0, 0x80, 0x8 ;  /* 0x000000000008781c */ /* 0x000fea0003f6f008 */
[----:B------:R-:W2:Y:S01]  /*6970*/  @UP0 LDCU.64 UR4, c[0x0][0x888] ;  /* 0x00011100ff0407ac */ /* 0x000ea20008000a00 */
[----:B------:R-:W-:Y:S07]  /*6980*/  @UP0 UIMAD UR6, UR36, UR6, URZ ;  /* 0x00000006240602a4 */ /* 0x000fee000f8e02ff */
[----:B------:R-:W-:Y:S01]  /*6990*/  @!P3 PRMT R45, R0, 0x7610, R45 ;  /* 0x00007610002db816 */ /* 0x000fe2000000002d */
[----:B--2---:R-:W-:Y:S06]  /*69a0*/  @UP0 UIMAD.WIDE UR4, UR6, 0x4, UR4 ;  /* 0x00000004060408a5 */ /* 0x004fec000f8e0204 */
[----:B-----5:R-:W-:Y:S02]  /*69b0*/  IMAD.U32 R26, RZ, RZ, UR4 ;  /* 0x00000004ff1a7e24 */ /* 0x020fe4000f8e00ff */
[----:B------:R-:W-:Y:S03]  /*69c0*/  IMAD.U32 R27, RZ, RZ, UR5 ;  /* 0x00000005ff1b7e24 */ /* 0x000fe6000f8e00ff */
[----:B------:R-:W2:Y:S02]  /*69d0*/  @!UP0 LDCU UR4, c[0x0][0x880] ;  /* 0x00011000ff0487ac */ /* 0x000ea40008000800 */
[----:B-1----:R1:W5:Y:S02]  /*69e0*/  @P3 LDG.E R26, desc[UR8][R26.64] ;  /* 0x000000081a1a3981 */ /* 0x002364000c1e1900 */
[----:B-12---:R-:W-:Y:S02]  /*69f0*/  @!P3 MOV R26, UR4 ;  /* 0x00000004001abc02 */ /* 0x006fe40008000f00 */
.L_x_114:
[----:B------:R-:W-:Y:S05]  /*6a00*/  @!P4 BRA `(.L_x_115) ;  /* 0x000000000024c947 */ /* 0x000fea0003800000 */
[----:B------:R-:W-:Y:S01]  /*6a10*/  ISETP.NE.U32.AND P3, PT, R40, RZ, PT ;  /* 0x000000ff2800720c */ /* 0x000fe20003f65070 */
[----:B------:R-:W1:Y:S03]  /*6a20*/  LDCU.64 UR4, c[0x0][0x358] ;  /* 0x00006b00ff0477ac */ /* 0x000e660008000a00 */
[----:B------:R-:W-:Y:S11]  /*6a30*/  ISETP.NE.AND.EX P3, PT, R41, RZ, PT, P3 ;  /* 0x000000ff2900720c */ /* 0x000ff60003f65330 */
[----:B------:R-:W-:Y:S02]  /*6a40*/  @!UPT UIADD3 URZ, UPT, UPT, URZ, URZ, URZ ;  /* 0x000000fffffff290 */ /* 0x000fe4000fffe0ff */
[----:B------:R-:W2:Y:S01]  /*6a50*/  @P3 LDC.64 R2, c[0x0][0x8a8] ;  /* 0x00022a00ff023b82 */ /* 0x000ea20000000a00 */
[----:B------:R-:W-:Y:S04]  /*6a60*/  @P3 IMAD R0, R42, UR36, RZ ;  /* 0x000000242a003c24 */ /* 0x000fe8000f8e02ff */
[----:B--2---:R-:W-:Y:S05]  /*6a70*/  @P3 IMAD.WIDE R2, R0, 0x4, R2 ;  /* 0x0000000400023825 */ /* 0x004fea00078e0202 */
[----:B-1---5:R1:W5:Y:S02]  /*6a80*/  @P3 LDG.E R24, desc[UR4][R2.64] ;  /* 0x0000000402183981 */ /* 0x022364000c1e1900 */
[----:B-1----:R-:W2:Y:S02]  /*6a90*/  @!P3 LDC R24, c[0x0][0x8a0] ;  /* 0x00022800ff18bb82 */ /* 0x002ea40000000800 */
.L_x_115:
[----:B-----5:R-:W-:Y:S01]  /*6aa0*/  FSETP.NEU.AND P3, PT, R26, RZ, PT ;  /* 0x000000ff1a00720b */ /* 0x020fe20003f6d000 */
[----:B------:R-:W-:Y:S01]  /*6ab0*/  IMAD.U32 R2, RZ, RZ, UR46 ;  /* 0x0000002eff027e24 */ /* 0x000fe2000f8e00ff */
[----:B------:R-:W-:Y:S01]  /*6ac0*/  SEL R5, RZ, 0xffffffff, P2 ;  /* 0xffffffffff057807 */ /* 0x000fe20001000000 */
[----:B------:R-:W-:Y:S01]  /*6ad0*/  ULOP3.LUT UR4, UR55, 0x1, URZ, 0x3c, !UPT ;  /* 0x0000000137047892 */ /* 0x000fe2000f8e3cff */
[----:B------:R-:W-:Y:S01]  /*6ae0*/  @P1 LOP3.LUT P2, RZ, R45, 0xff, RZ, 0xc0, !PT ;  /* 0x000000ff2dff1812 */ /* 0x000fe2000784c0ff */
[----:B------:R-:W-:Y:S01]  /*6af0*/  BSSY B1, `(.L_x_116) ;  /* 0x000003d000017945 */ /* 0x000fe20003800000 */
[----:B------:R-:W-:Y:S01]  /*6b00*/  @P1 SEL R0, RZ, 0xffffffff, P3 ;  /* 0xffffffffff001807 */ /* 0x000fe20001800000 */
[----:B------:R-:W-:Y:S01]  /*6b10*/  IMAD.MOV.U32 R65, RZ, RZ, 0x1 ;  /* 0x00000001ff417424 */ /* 0x000fe200078e00ff */
[----:B------:R-:W-:Y:S01]  /*6b20*/  LEA R2, R2, UR44, 0x3 ;  /* 0x0000002c02027c11 */ /* 0x000fe2000f8e18ff */
[----:B------:R-:W-:Y:S01]  /*6b30*/  IMAD.U32 R63, RZ, RZ, UR4 ;  /* 0x00000004ff3f7e24 */ /* 0x000fe2000f8e00ff */
[----:B------:R-:W-:Y:S01]  /*6b40*/  @P0 SEL R0, R5, R0, !P2 ;  /* 0x0000000005000207 */ /* 0x000fe20005000000 */
[----:B------:R-:W-:Y:S01]  /*6b50*/  IMAD.U32 R64, RZ, RZ, UR46 ;  /* 0x0000002eff407e24 */ /* 0x000fe2000f8e00ff */
[----:B------:R-:W-:Y:S02]  /*6b60*/  LEA R27, R22, UR44, 0x3 ;  /* 0x0000002c161b7c11 */ /* 0x000fe4000f8e18ff */
[----:B------:R-:W-:Y:S02]  /*6b70*/  CS2R R38, SRZ ;  /* 0x0000000000267805 */ /* 0x000fe4000001ff00 */
[----:B------:R-:W-:Y:S02]  /*6b80*/  @P1 LOP3.LUT R0, R0, 0x1, RZ, 0xc0, !PT ;  /* 0x0000000100001812 */ /* 0x000fe400078ec0ff */
[----:B------:R-:W-:Y:S02]  /*6b90*/  CS2R R36, SRZ ;  /* 0x0000000000247805 */ /* 0x000fe4000001ff00 */
[----:B------:R-:W-:Y:S02]  /*6ba0*/  SHF.L.U32 R3, R53, 0x1f, RZ ;  /* 0x0000001f35037819 */ /* 0x000fe400000006ff */
[----:B------:R-:W-:Y:S02]  /*6bb0*/  CS2R R30, SRZ ;  /* 0x00000000001e7805 */ /* 0x000fe4000001ff00 */
[----:B------:R-:W-:Y:S02]  /*6bc0*/  ISETP.NE.U32.OR P5, PT, R0, 0x1, !P1 ;  /* 0x000000010000780c */ /* 0x000fe40004fa5470 */
[----:B------:R-:W-:Y:S02]  /*6bd0*/  CS2R R28, SRZ ;  /* 0x00000000001c7805 */ /* 0x000fe4000001ff00 */
[----:B------:R-:W-:Y:S02]  /*6be0*/  PLOP3.LUT P2, PT, PT, PT, UP1, 0x80, 0x8 ;  /* 0x000000000008781c */ /* 0x000fe40003f4f018 */
[----:B------:R-:W-:Y:S02]  /*6bf0*/  LEA.HI R25, R22, R22, RZ, 0x1 ;  /* 0x0000001616197211 */ /* 0x000fe400078f08ff */
[----:B------:R-:W-:Y:S02]  /*6c00*/  LOP3.LUT P4, R50, R45, 0xff, RZ, 0xc0, !PT ;  /* 0x000000ff2d327812 */ /* 0x000fe4000788c0ff */
[----:B------:R-:W-:Y:S02]  /*6c10*/  SEL R4, RZ, 0xffffffff, P3 ;  /* 0xffffffffff047807 */ /* 0x000fe40001800000 */
[----:B------:R-:W-:Y:S02]  /*6c20*/  P2R R61, PR, RZ, 0x20 ;  /* 0x00000020ff3d7803 */ /* 0x000fe40000000000 */
[----:B------:R-:W-:Y:S03]  /*6c30*/  @P5 SHF.L.U32 R0, R63, 0x1f, RZ ;  /* 0x0000001f3f005819 */ /* 0x000fe600000006ff */
[----:B------:R-:W-:Y:S01]  /*6c40*/  @P2 SEL R4, R5, R4, !P4 ;  /* 0x0000000405042207 */ /* 0x000fe20006000000 */
[----:B------:R1:W3:Y:S03]  /*6c50*/  @P5 SYNCS.PHASECHK.TRANS64.TRYWAIT P1, [R2+URZ+0x1a0], R0 ;  /* 0x0001a000020055a7 */ /* 0x0002e600080211ff */
[----:B------:R-:W-:Y:S04]  /*6c60*/  LOP3.LUT R4, R4, 0x1, RZ, 0xc0, !PT ;  /* 0x0000000104047812 */ /* 0x000fe800078ec0ff */
[----:B------:R-:W-:Y:S04]  /*6c70*/  ISETP.NE.U32.AND P2, PT, R4, 0x1, PT ;  /* 0x000000010400780c */ /* 0x000fe80003f45070 */
[----:B------:R-:W-:Y:S01]  /*6c80*/  P2R R66, PR, RZ, 0x4 ;  /* 0x00000004ff427803 */ /* 0x000fe20000000000 */
[----:B------:R4:W2:Y:S01]  /*6c90*/  SYNCS.PHASECHK.TRANS64.TRYWAIT P0, [R27+URZ+0x200], R3 ;  /* 0x000200031b0075a7 */ /* 0x0008a200080011ff */
[C---:B-1----:R-:W-:Y:S01]  /*6ca0*/  IMAD.SHL.U32 R0, R25.reuse, 0x20, RZ ;  /* 0x0000002019007824 */ /* 0x042fe200078e00ff */
[----:B------:R-:W-:Y:S04]  /*6cb0*/  LOP3.LUT R25, R25, 0xffe, RZ, 0xc0, !PT ;  /* 0x00000ffe19197812 */ /* 0x000fe800078ec0ff */
[----:B------:R-:W-:Y:S01]  /*6cc0*/  LOP3.LUT R0, R0, 0xffffffc0, RZ, 0xc0, !PT ;  /* 0xffffffc000007812 */ /* 0x000fe200078ec0ff */
[----:B------:R-:W-:Y:S04]  /*6cd0*/  IMAD.IADD R25, R22, 0x1, -R25 ;  /* 0x0000000116197824 */ /* 0x000fe800078e0a19 */
[----:B------:R-:W-:Y:S04]  /*6ce0*/  IMAD.IADD R0, R23, 0x1, R0 ;  /* 0x0000000117007824 */ /* 0x000fe800078e0200 */
[----:B------:R-:W-:Y:S01]  /*6cf0*/  IMAD R25, R25, 0x100000, R0 ;  /* 0x0010000019197824 */ /* 0x000fe200078e0200 */
[----:B---3--:R-:W-:Y:S01]  /*6d00*/  @P5 SEL R65, RZ, 0x1, !P1 ;  /* 0x00000001ff415807 */ /* 0x008fe20004800000 */
[----:B----4-:R-:W-:Y:S06]  /*6d10*/  @!P5 BRA `(.L_x_117) ;  /* 0x000000000068d947 */ /* 0x010fec0003800000 */
[----:B------:R-:W-:Y:S01]  /*6d20*/  HFMA2 R31, -RZ, RZ, 0, 0 ;  /* 0x00000000ff1f7431 */ /* 0x000fe200000001ff */
[----:B------:R-:W-:Y:S01]  /*6d30*/  ISETP.NE.AND P1, PT, R65, RZ, PT ;  /* 0x000000ff4100720c */ /* 0x000fe20003f25270 */
[----:B------:R-:W-:Y:S01]  /*6d40*/  IMAD.U32 R0, RZ, RZ, UR46 ;  /* 0x0000002eff007e24 */ /* 0x000fe2000f8e00ff */
[----:B------:R-:W-:Y:S11]  /*6d50*/  BSSY B0, `(.L_x_118) ;  /* 0x0000005000007945 */ /* 0x000ff60003800000 */
[----:B------:R-:W-:Y:S05]  /*6d60*/  @P1 BRA `(.L_x_119) ;  /* 0x00000000000c1947 */ /* 0x000fea0003800000 */
[----:B------:R-:W-:Y:S04]  /*6d70*/  SHF.L.U32 R4, R63, 0x1f, RZ ;  /* 0x0000001f3f047819 */ /* 0x000fe800000006ff */
[----:B------:R-:W1:Y:S02]  /*6d80*/  SYNCS.PHASECHK.TRANS64.TRYWAIT P1, [R2+URZ+0x1a0], R4 ;  /* 0x0001a004020075a7 */ /* 0x000e6400080211ff */
[----:B-1----:R-:W-:Y:S05]  /*6d90*/  @!P1 BRA `(.L_x_120) ;  /* 0x0000002400c49947 */ /* 0x002fea0003800000 */
.L_x_119:
[----:B------:R-:W-:Y:S05]  /*6da0*/  BSYNC B0 ;  /* 0x0000000000007941 */ /* 0x000fea0003800000 */
.L_x_118:
[----:B------:R-:W-:Y:S01]  /*6db0*/  ISETP.NE.AND P1, PT, R66, RZ, PT ;  /* 0x000000ff4200720c */ /* 0x000fe20003f25270 */
[----:B------:R-:W-:Y:S01]  /*6dc0*/  IMAD.MOV.U32 R30, RZ, RZ, RZ ;  /* 0x000000ffff1e7224 */ /* 0x000fe200078e00ff */
[----:B------:R-:W-:Y:S02]  /*6dd0*/  CS2R R28, SRZ ;  /* 0x00000000001c7805 */ /* 0x000fe4000001ff00 */
[----:B------:R-:W-:Y:S02]  /*6de0*/  CS2R R38, SRZ ;  /* 0x0000000000267805 */ /* 0x000fe4000001ff00 */
[----:B------:R-:W-:Y:S07]  /*6df0*/  CS2R R36, SRZ ;  /* 0x0000000000247805 */ /* 0x000fee000001ff00 */
[----:B-1----:R-:W-:Y:S01]  /*6e00*/  @P1 IMAD R2, R0, 0x800, R44 ;  /* 0x0000080000021824 */ /* 0x002fe200078e022c */
[----:B------:R-:W-:Y:S05]  /*6e10*/  @P1 WARPSYNC.ALL ;  /* 0x0000000000001948 */ /* 0x000fea0003800000 */
[----:B------:R-:W-:Y:S01]  /*6e20*/  @P1 LEA R2, R2, UR44, 0x1 ;  /* 0x0000002c02021c11 */ /* 0x000fe2000f8e08ff */
[----:B------:R-:W-:Y:S04]  /*6e30*/  UIADD3 UR4, UPT, UPT, UR46, 0x1, URZ ;  /* 0x000000012e047890 */ /* 0x000fe8000fffe0ff */
[----:B------:R1:W3:Y:S01]  /*6e40*/  @P1 LDSM.16.M88.4 R28, [R2+0x400] ;  /* 0x00040000021c183b */ /* 0x0002e20000000200 */
[----:B------:R-:W-:Y:S01]  /*6e50*/  UISETP.NE.AND UP0, UPT, UR4, 0x3, UPT ;  /* 0x000000030400788c */ /* 0x000fe2000bf05270 */
[----:B------:R-:W-:Y:S03]  /*6e60*/  @P1 IMAD R0, R54, 0x2, R2 ;  /* 0x0000000236001824 */ /* 0x000fe600078e0202 */
[----:B------:R-:W-:Y:S02]  /*6e70*/  USEL UR5, URZ, 0x1, UP0 ;  /* 0x00000001ff057887 */ /* 0x000fe40008000000 */
[----:B------:R1:W4:Y:S01]  /*6e80*/  @P1 LDSM.16.M88.4 R36, [R0+0x400] ;  /* 0x000400000024183b */ /* 0x0003220000000200 */
[----:B------:R-:W-:Y:S03]  /*6e90*/  USEL UR4, UR4, URZ, UP0 ;  /* 0x000000ff04047287 */ /* 0x000fe60008000000 */
[----:B------:R-:W-:Y:S03]  /*6ea0*/  LOP3.LUT R63, R63, UR5, RZ, 0x3c, !PT ;  /* 0x000000053f3f7c12 */ /* 0x000fe6000f8e3cff */
[----:B------:R-:W-:Y:S02]  /*6eb0*/  IMAD.U32 R64, RZ, RZ, UR4 ;  /* 0x00000004ff407e24 */ /* 0x000fe4000f8e00ff */
.L_x_117:
[----:B------:R-:W-:Y:S05]  /*6ec0*/  BSYNC B1 ;  /* 0x0000000000017941 */ /* 0x000fea0003800000 */
.L_x_116:
[----:B-1----:R-:W-:Y:S04]  /*6ed0*/  SHF.R.U32.HI R0, RZ, 0x15, R25 ;  /* 0x00000015ff007819 */ /* 0x002fe80000011619 */
[----:B------:R-:W-:Y:S01]  /*6ee0*/  LOP3.LUT P1, RZ, R0, 0x3, R46, 0x48, !PT ;  /* 0x0000000300ff7812 */ /* 0x000fe2000782482e */
[----:B------:R-:W-:Y:S01]  /*6ef0*/  @!UPT UIADD3 URZ, UPT, UPT, URZ, URZ, URZ ;  /* 0x000000fffffff290 */ /* 0x000fe2000fffe0ff */
[----:B--2---:R-:W-:Y:S11]  /*6f00*/  @P0 BRA `(.L_x_121) ;  /* 0x0000000000080947 */ /* 0x004ff60003800000 */
[----:B------:R-:W1:Y:S02]  /*6f10*/  SYNCS.PHASECHK.TRANS64.TRYWAIT P0, [R27+URZ+0x200], R3 ;  /* 0x000200031b0075a7 */ /* 0x000e6400080011ff */
[----:B-1----:R-:W-:Y:S05]  /*6f20*/  @!P0 BRA `(.L_x_122) ;  /* 0x0000002400748947 */ /* 0x002fea0003800000 */
.L_x_121:
[----:B------:R-:W-:Y:S05]  /*6f30*/  @!P1 BRA `(.L_x_123) ;  /* 0x0000000000409947 */ /* 0x000fea0003800000 */
[----:B------:R-:W2:Y:S01]  /*6f40*/  LDCU.64 UR8, c[0x4][0x70] ;  /* 0x01000e00ff0877ac */ /* 0x000ea20008000a00 */
[----:B-1----:R-:W-:Y:S01]  /*6f50*/  MOV R3, 0x0 ;  /* 0x0000000000037802 */ /* 0x002fe20000000f00 */
[----:B------:R-:W-:Y:S02]  /*6f60*/  HFMA2 R12, -RZ, RZ, 0, 5.9604644775390625e-08 ;  /* 0x00000001ff0c7431 */ /* 0x000fe400000001ff */
[----:B------:R-:W-:Y:S02]  /*6f70*/  IMAD.MOV.U32 R8, RZ, RZ, 0x192 ;  /* 0x00000192ff087424 */ /* 0x000fe400078e00ff */
[----:B------:R-:W-:Y:S01]  /*6f80*/  IMAD.MOV.U32 R13, RZ, RZ, RZ ;  /* 0x000000ffff0d7224 */ /* 0x000fe200078e00ff */
[----:B------:R-:W1:Y:S01]  /*6f90*/  LDCU.64 UR6, c[0x4][0x78] ;  /* 0x01000f00ff0677ac */ /* 0x000e620008000a00 */
[----:B------:R-:W3:Y:S01]  /*6fa0*/  LDC.64 R2, c[0x4][R3] ;  /* 0x0100000003027b82 */ /* 0x000ee20000000a00 */
[----:B------:R-:W5:Y:S01]  /*6fb0*/  LDCU.64 UR4, c[0x4][0x10] ;  /* 0x01000200ff0477ac */ /* 0x000f620008000a00 */
[----:B--2---:R-:W-:Y:S01]  /*6fc0*/  MOV R5, UR9 ;  /* 0x0000000900057c02 */ /* 0x004fe20008000f00 */
[----:B------:R-:W-:Y:S01]  /*6fd0*/  IMAD.U32 R4, RZ, RZ, UR8 ;  /* 0x00000008ff047e24 */ /* 0x000fe2000f8e00ff */
[----:B-1----:R-:W-:Y:S01]  /*6fe0*/  MOV R7, UR7 ;  /* 0x0000000700077c02 */ /* 0x002fe20008000f00 */
[----:B------:R-:W-:Y:S01]  /*6ff0*/  IMAD.U32 R6, RZ, RZ, UR6 ;  /* 0x00000006ff067e24 */ /* 0x000fe2000f8e00ff */
[----:B-----5:R-:W-:Y:S01]  /*7000*/  MOV R11, UR5 ;  /* 0x00000005000b7c02 */ /* 0x020fe20008000f00 */
[----:B------:R-:W-:Y:S02]  /*7010*/  IMAD.U32 R10, RZ, RZ, UR4 ;  /* 0x00000004ff0a7e24 */ /* 0x000fe4000f8e00ff */
[----:B------:R-:W-:Y:S07]  /*7020*/  LEPC R20, `(.L_x_123) ;  /* 0x000000001014794e */ /* 0x000fee0000000000 */
[----:B---34-:R-:W-:Y:S05]  /*7030*/  CALL.ABS.NOINC R2 ;  /* 0x0000000002007343 */ /* 0x018fea0003c00000 */
.L_x_123:
[----:B-1-3--:R-:W-:Y:S01]  /*7040*/  SHF.L.U32 R3, R28, 0x10, RZ ;  /* 0x000000101c037819 */ /* 0x00afe200000006ff */
[----:B------:R-:W-:Y:S05]  /*7050*/  WARPSYNC.ALL ;  /* 0x0000000000007948 */ /* 0x000fea0003800000 */
[----:B------:R-:W-:Y:S01]  /*7060*/  R2UR UR4, R25 ;  /* 0x00000000190472ca */ /* 0x000fe200000e0000 */
[----:B------:R-:W-:Y:S01]  /*7070*/  BSSY.RECONVERGENT B0, `(.L_x_124) ;  /* 0x0000051000007945 */ /* 0x000fe20003800200 */
[----:B------:R-:W-:Y:S02]  /*7080*/  SHF.L.U32 R20, R30, 0x10, RZ ;  /* 0x000000101e147819 */ /* 0x000fe400000006ff */
[----:B------:R-:W-:Y:S02]  /*7090*/  SHF.L.U32 R62, R54, 0x1, RZ ;  /* 0x00000001363e7819 */ /* 0x000fe400000006ff */
[----:B------:R-:W-:Y:S07]  /*70a0*/  ISETP.NE.AND P0, PT, R55, RZ, PT ;  /* 0x000000ff3700720c */ /* 0x000fee0003f05270 */
[----:B------:R-:W1:Y:S02]  /*70b0*/  LDTM.16dp256bit.x4 R4, tmem[UR4] ;  /* 0x00000004000479ee */ /* 0x000e640008120000 */
[----:B-1----:R-:W-:Y:S01]  /*70c0*/  FMUL R0, R24, R4 ;  /* 0x0000000418007220 */ /* 0x002fe20000400000 */
[----:B------:R-:W-:Y:S01]  /*70d0*/  LOP3.LUT R4, R28, 0xffff0000, RZ, 0xc0, !PT ;  /* 0xffff00001c047812 */ /* 0x000fe200078ec0ff */
[----:B------:R-:W-:Y:S01]  /*70e0*/  FMUL R2, R24, R5 ;  /* 0x0000000518027220 */ /* 0x000fe20000400000 */
[C---:B------:R-:W-:Y:S01]  /*70f0*/  SHF.L.U32 R5, R29.reuse, 0x10, RZ ;  /* 0x000000101d057819 */ /* 0x040fe200000006ff */
[----:B------:R-:W-:Y:S01]  /*7100*/  FFMA R0, R26, R3, R0 ;  /* 0x000000031a007223 */ /* 0x000fe20000000000 */
[----:B------:R-:W-:Y:S01]  /*7110*/  FMUL R3, R24, R6 ;  /* 0x0000000618037220 */ /* 0x000fe20000400000 */
[----:B------:R-:W-:Y:S01]  /*7120*/  LOP3.LUT R6, R29, 0xffff0000, RZ, 0xc0, !PT ;  /* 0xffff00001d067812 */ /* 0x000fe200078ec0ff */
[----:B------:R-:W-:Y:S01]  /*7130*/  FFMA R2, R26, R4, R2 ;  /* 0x000000041a027223 */ /* 0x000fe20000000002 */
[----:B------:R-:W-:Y:S01]  /*7140*/  FMUL R7, R24, R7 ;  /* 0x0000000718077220 */ /* 0x000fe20000400000 */
[----:B------:R-:W-:Y:S01]  /*7150*/  FFMA R3, R26, R5, R3 ;  /* 0x000000051a037223 */ /* 0x000fe20000000003 */
[C---:B------:R-:W-:Y:S01]  /*7160*/  FMUL R4, R24.reuse, R8 ;  /* 0x0000000818047220 */ /* 0x040fe20000400000 */
[----:B------:R-:W-:Y:S01]  /*7170*/  FMUL R5, R24, R9 ;  /* 0x0000000918057220 */ /* 0x000fe20000400000 */
[----:B------:R-:W-:Y:S01]  /*7180*/  F2FP.BF16.F32.PACK_AB R32, R2, R0 ;  /* 0x000000000220723e */ /* 0x000fe200000010ff */
[----:B------:R-:W-:Y:S01]  /*7190*/  FFMA R7, R26, R6, R7 ;  /* 0x000000061a077223 */ /* 0x000fe20000000007 */
[----:B------:R-:W-:Y:S01]  /*71a0*/  LOP3.LUT R0, R30, 0xffff0000, RZ, 0xc0, !PT ;  /* 0xffff00001e007812 */ /* 0x000fe200078ec0ff */
[----:B------:R-:W-:Y:S01]  /*71b0*/  FFMA R4, R26, R20, R4 ;  /* 0x000000141a047223 */ /* 0x000fe20000000004 */
[----:B------:R-:W-:Y:S01]  /*71c0*/  SHF.L.U32 R2, R31, 0x10, RZ ;  /* 0x000000101f027819 */ /* 0x000fe200000006ff */
[----:B------:R-:W-:Y:S01]  /*71d0*/  FMUL R6, R24, R10 ;  /* 0x0000000a18067220 */ /* 0x000fe20000400000 */
[----:B------:R-:W-:Y:S01]  /*71e0*/  F2FP.BF16.F32.PACK_AB R33, R7, R3 ;  /* 0x000000030721723e */ /* 0x000fe200000010ff */
[C---:B------:R-:W-:Y:S01]  /*71f0*/  FFMA R5, R26.reuse, R0, R5 ;  /* 0x000000001a057223 */ /* 0x040fe20000000005 */
[----:B------:R-:W-:Y:S01]  /*7200*/  LOP3.LUT R3, R31, 0xffff0000, RZ, 0xc0, !PT ;  /* 0xffff00001f037812 */ /* 0x000fe200078ec0ff */
[----:B------:R-:W-:Y:S01]  /*7210*/  FFMA R6, R26, R2, R6 ;  /* 0x000000021a067223 */ /* 0x000fe20000000006 */
[----:B----4-:R-:W-:Y:S01]  /*7220*/  SHF.L.U32 R7, R36, 0x10, RZ ;  /* 0x0000001024077819 */ /* 0x010fe200000006ff */
[----:B------:R-:W-:Y:S01]  /*7230*/  FMUL R11, R24, R11 ;  /* 0x0000000b180b7220 */ /* 0x000fe20000400000 */
[----:B------:R-:W-:Y:S01]  /*7240*/  LOP3.LUT R0, R36, 0xffff0000, RZ, 0xc0, !PT ;  /* 0xffff000024007812 */ /* 0x000fe200078ec0ff */
[C---:B------:R-:W-:Y:S01]  /*7250*/  FMUL R8, R24.reuse, R12 ;  /* 0x0000000c18087220 */ /* 0x040fe20000400000 */
[----:B------:R-:W-:Y:S01]  /*7260*/  SHF.L.U32 R2, R37, 0x10, RZ ;  /* 0x0000001025027819 */ /* 0x000fe200000006ff */
[----:B------:R-:W-:Y:S01]  /*7270*/  FMUL R9, R24, R13 ;  /* 0x0000000d18097220 */ /* 0x000fe20000400000 */
[----:B------:R-:W-:Y:S01]  /*7280*/  F2FP.BF16.F32.PACK_AB R34, R5, R4 ;  /* 0x000000040522723e */ /* 0x000fe200000010ff */
[C---:B------:R-:W-:Y:S01]  /*7290*/  FFMA R11, R26.reuse, R3, R11 ;  /* 0x000000031a0b7223 */ /* 0x040fe2000000000b */
[----:B------:R-:W-:Y:S01]  /*72a0*/  MOV R5, UR46 ;  /* 0x0000002e00057c02 */ /* 0x000fe20008000f00 */
[C---:B------:R-:W-:Y:S01]  /*72b0*/  FFMA R8, R26.reuse, R7, R8 ;  /* 0x000000071a087223 */ /* 0x040fe20000000008 */
[----:B------:R-:W-:Y:S01]  /*72c0*/  SHF.L.U32 R3, R39, 0x10, RZ ;  /* 0x0000001027037819 */ /* 0x000fe200000006ff */
[----:B------:R-:W-:Y:S01]  /*72d0*/  FFMA R9, R26, R0, R9 ;  /* 0x000000001a097223 */ /* 0x000fe20000000009 */
[----:B------:R-:W-:Y:S01]  /*72e0*/  LOP3.LUT R0, R37, 0xffff0000, RZ, 0xc0, !PT ;  /* 0xffff000025007812 */ /* 0x000fe200078ec0ff */
[C---:B------:R-:W-:Y:S01]  /*72f0*/  FMUL R10, R24.reuse, R14 ;  /* 0x0000000e180a7220 */ /* 0x040fe20000400000 */
[----:B------:R-:W-:Y:S01]  /*7300*/  LOP3.LUT R4, R39, 0xffff0000, RZ, 0xc0, !PT ;  /* 0xffff000027047812 */ /* 0x000fe200078ec0ff */
[C---:B------:R-:W-:Y:S01]  /*7310*/  FMUL R15, R24.reuse, R15 ;  /* 0x0000000f180f7220 */ /* 0x040fe20000400000 */
[----:B------:R-:W-:Y:S01]  /*7320*/  FMUL R12, R24, R16 ;  /* 0x00000010180c7220 */ /* 0x000fe20000400000 */
[----:B------:R-:W-:Y:S01]  /*7330*/  FFMA R10, R26, R2, R10 ;  /* 0x000000021a0a7223 */ /* 0x000fe2000000000a */
[----:B------:R-:W-:Y:S01]  /*7340*/  LOP3.LUT R2, R38, 0xffff0000, RZ, 0xc0, !PT ;  /* 0xffff000026027812 */ /* 0x000fe200078ec0ff */
[----:B------:R-:W-:Y:S01]  /*7350*/  FFMA R15, R26, R0, R15 ;  /* 0x000000001a0f7223 */ /* 0x000fe2000000000f */
[----:B------:R-:W-:Y:S01]  /*7360*/  SHF.L.U32 R0, R38, 0x10, RZ ;  /* 0x0000001026007819 */ /* 0x000fe200000006ff */
[C---:B------:R-:W-:Y:S01]  /*7370*/  FMUL R13, R24.reuse, R17 ;  /* 0x00000011180d7220 */ /* 0x040fe20000400000 */
[C---:B------:R-:W-:Y:S01]  /*7380*/  FMUL R14, R24.reuse, R18 ;  /* 0x00000012180e7220 */ /* 0x040fe20000400000 */
[----:B------:R-:W-:Y:S01]  /*7390*/  FMUL R19, R24, R19 ;  /* 0x0000001318137220 */ /* 0x000fe20000400000 */
[----:B------:R-:W-:Y:S01]  /*73a0*/  LEA R5, R5, R44, 0xb ;  /* 0x0000002c05057211 */ /* 0x000fe200078e58ff */
[C---:B------:R-:W-:Y:S01]  /*73b0*/  FFMA R12, R26.reuse, R0, R12 ;  /* 0x000000001a0c7223 */ /* 0x040fe2000000000c */
[C---:B------:R-:W-:Y:S01]  /*73c0*/  FFMA R13, R26.reuse, R2, R13 ;  /* 0x000000021a0d7223 */ /* 0x040fe2000000000d */
[C---:B------:R-:W-:Y:S01]  /*73d0*/  FFMA R14, R26.reuse, R3, R14 ;  /* 0x000000031a0e7223 */ /* 0x040fe2000000000e */
[----:B------:R-:W-:Y:S01]  /*73e0*/  FFMA R19, R26, R4, R19 ;  /* 0x000000041a137223 */ /* 0x000fe20000000013 */
[----:B------:R-:W-:Y:S02]  /*73f0*/  F2FP.BF16.F32.PACK_AB R35, R11, R6 ;  /* 0x000000060b23723e */ /* 0x000fe400000010ff */
[----:B------:R-:W-:Y:S02]  /*7400*/  LEA R5, R5, UR44, 0x1 ;  /* 0x0000002c05057c11 */ /* 0x000fe4000f8e08ff */
[----:B------:R-:W-:Y:S02]  /*7410*/  F2FP.BF16.F32.PACK_AB R8, R9, R8 ;  /* 0x000000080908723e */ /* 0x000fe400000010ff */
[----:B------:R-:W-:Y:S01]  /*7420*/  F2FP.BF16.F32.PACK_AB R9, R15, R10 ;  /* 0x0000000a0f09723e */ /* 0x000fe200000010ff */
[----:B------:R1:W-:Y:S01]  /*7430*/  STSM.16.M88.4 [R5+0x400], R32 ;  /* 0x0004002005007844 */ /* 0x0003e20000000200 */
[----:B------:R-:W-:Y:S02]  /*7440*/  F2FP.BF16.F32.PACK_AB R10, R13, R12 ;  /* 0x0000000c0d0a723e */ /* 0x000fe400000010ff */
[----:B------:R-:W-:Y:S02]  /*7450*/  F2FP.BF16.F32.PACK_AB R11, R19, R14 ;  /* 0x0000000e130b723e */ /* 0x000fe400000010ff */
[----:B------:R-:W-:Y:S05]  /*7460*/  IADD3 R0, PT, PT, R62, 0x400, R5 ;  /* 0x000004003e007810 */ /* 0x000fea0007ffe005 */
[----:B------:R1:W-:Y:S01]  /*7470*/  STSM.16.M88.4 [R0], R8 ;  /* 0x0000000800007844 */ /* 0x0003e20000000200 */
[----:B------:R-:W-:Y:S01]  /*7480*/  @!PT LDS RZ, [RZ] ;  /* 0x00000000fffff984 */ /* 0x000fe20000000800 */
[----:B------:R-:W-:Y:S01]  /*7490*/  @!PT LDS RZ, [RZ] ;  /* 0x00000000fffff984 */ /* 0x000fe20000000800 */
[----:B------:R-:W-:Y:S01]  /*74a0*/  @!PT LDS RZ, [RZ] ;  /* 0x00000000fffff984 */ /* 0x000fe20000000800 */
[----:B------:R-:W-:Y:S01]  /*74b0*/  @!PT LDS RZ, [RZ] ;  /* 0x00000000fffff984 */ /* 0x000fe20000000800 */
[----:B------:R2:W-:Y:S07]  /*74c0*/  MEMBAR.ALL.CTA ;  /* 0x0000000000007992 */ /* 0x0005ee0000008000 */
[----:B--2---:R-:W2:Y:S02]  /*74d0*/  FENCE.VIEW.ASYNC.S ;  /* 0x00000000000073c6 */ /* 0x004ea40000000000 */
[----:B--2---:R-:W-:Y:S06]  /*74e0*/  BAR.SYNC.DEFER_BLOCKING 0x1, 0x80 ;  /* 0x0042000000007b1d */ /* 0x004fec0000010000 */
[----:B------:R-:W-:Y:S05]  /*74f0*/  @P0 BRA `(.L_x_125) ;  /* 0x0000000000200947 */ /* 0x000fea0003800000 */
[----:B------:R-:W2:Y:S01]  /*7500*/  LDCU.64 UR6, c[0x0][0x348] ;  /* 0x00006900ff0677ac */ /* 0x000ea20008000a00 */
[----:B------:R-:W-:Y:S01]  /*7510*/  ULEA UR5, UR46, UR44, 0xc ;  /* 0x0000002c2e057291 */ /* 0x000fe2000f8e60ff */
[----:B------:R-:W-:Y:S03]  /*7520*/  UMOV UR51, UR36 ;  /* 0x0000002400337c82 */ /* 0x000fe60008000000 */
[----:B------:R-:W-:Y:S02]  /*7530*/  UIADD3 UR48, UPT, UPT, UR5, 0x400, URZ ;  /* 0x0000040005307890 */ /* 0x000fe4000fffe0ff */
[----:B--2---:R-:W-:Y:S04]  /*7540*/  UIADD3 UR4, UP0, UPT, UR6, 0x680, URZ ;  /* 0x0000068006047890 */ /* 0x004fe8000ff1e0ff */
[----:B------:R-:W-:Y:S09]  /*7550*/  UIADD3.X UR5, UPT, UPT, URZ, UR7, URZ, UP0, !UPT ;  /* 0x00000007ff057290 */ /* 0x000ff200087fe4ff */
[----:B------:R2:W-:Y:S02]  /*7560*/  UTMASTG.3D [UR48], [UR4] ;  /* 0x00000030040073b5 */ /* 0x0005e40008010000 */
[----:B--2---:R0:W-:Y:S02]  /*7570*/  UTMACMDFLUSH ;  /* 0x00000000000079b7 */ /* 0x0041e40000000000 */
.L_x_125:
[----:B------:R-:W-:Y:S05]  /*7580*/  BSYNC.RECONVERGENT B0 ;  /* 0x0000000000007941 */ /* 0x000fea0003800200 */
.L_x_124:
[----:B------:R-:W-:Y:S01]  /*7590*/  UIADD3 UR47, UPT, UPT, UR46, 0x1, URZ ;  /* 0x000000012e2f7890 */ /* 0x000fe2000fffe0ff */
[----:B------:R-:W-:Y:S03]  /*75a0*/  BSSY.RECONVERGENT B0, `(.L_x_126) ;  /* 0x0000005000007945 */ /* 0x000fe60003800200 */
[----:B------:R-:W-:Y:S04]  /*75b0*/  UISETP.NE.AND UP0, UPT, UR47, 0x3, UPT ;  /* 0x000000032f00788c */ /* 0x000fe8000bf05270 */
[----:B------:R-:W-:Y:S01]  /*75c0*/  USEL UR45, UR47, URZ, UP0 ;  /* 0x000000ff2f2d7287 */ /* 0x000fe20008000000 */
[----:B------:R-:W-:Y:S11]  /*75d0*/  @P0 BRA `(.L_x_127) ;  /* 0x0000000000040947 */ /* 0x000ff60003800000 */
[----:B------:R-:W-:Y:S04]  /*75e0*/  DEPBAR.LE SB0, 0x1 ;  /* 0x000080400000791a */ /* 0x000fe80000000000 */
.L_x_127:
[----:B------:R-:W-:Y:S05]  /*75f0*/  BSYNC.RECONVERGENT B0 ;  /* 0x0000000000007941 */ /* 0x000fea0003800200 */
.L_x_126:
[----:B------:R-:W-:Y:S01]  /*7600*/  BAR.SYNC.DEFER_BLOCKING 0x1, 0x80 ;  /* 0x0042000000007b1d */ /* 0x000fe20000010000 */
[----:B------:R-:W-:Y:S01]  /*7610*/  ISETP.NE.AND P1, PT, R61, RZ, PT ;  /* 0x000000ff3d00720c */ /* 0x000fe20003f25270 */
[----:B------:R-:W-:Y:S01]  /*7620*/  UISETP.NE.AND UP0, UPT, UR53, URZ, UPT ;  /* 0x000000ff3500728c */ /* 0x000fe2000bf05270 */
[----:B------:R-:W-:Y:S11]  /*7630*/  LEA R2, R64, UR44, 0x3 ;  /* 0x0000002c40027c11 */ /* 0x000ff6000f8e18ff */
[----:B------:R-:W-:Y:S01]  /*7640*/  @P1 SHF.L.U32 R3, R63, 0x1f, RZ ;  /* 0x0000001f3f031819 */ /* 0x000fe200000006ff */
[----:B------:R-:W-:Y:S06]  /*7650*/  BRA.U !UP0, `(.L_x_128) ;  /* 0x0000000108247547 */ /* 0x000fec000b800000 */
[----:B------:R-:W-:Y:S01]  /*7660*/  IMAD.U32 R4, RZ, RZ, UR52 ;  /* 0x00000034ff047e24 */ /* 0x000fe2000f8e00ff */
[----:B-1----:R-:W-:Y:S01]  /*7670*/  MOV R0, UR54 ;  /* 0x0000003600007c02 */ /* 0x002fe20008000f00 */
[----:B------:R-:W-:Y:S03]  /*7680*/  UIADD3 UR4, UPT, UPT, UR52, 0x1, URZ ;  /* 0x0000000134047890 */ /* 0x000fe6000fffe0ff */
[----:B------:R-:W-:Y:S01]  /*7690*/  @P1 LEA R4, R4, UR44, 0x3 ;  /* 0x0000002c04041c11 */ /* 0x000fe2000f8e18ff */
[----:B------:R-:W-:Y:S04]  /*76a0*/  UISETP.NE.AND UP0, UPT, UR4, 0x3, UPT ;  /* 0x000000030400788c */ /* 0x000fe8000bf05270 */
[----:B------:R-:W-:Y:S01]  /*76b0*/  @P1 VIADD R4, R4, 0x1b8 ;  /* 0x000001b804041836 */ /* 0x000fe20000000000 */
[----:B------:R-:W-:Y:S04]  /*76c0*/  USEL UR52, UR4, URZ, UP0 ;  /* 0x000000ff04347287 */ /* 0x000fe80008000000 */
[----:B------:R-:W-:Y:S04]  /*76d0*/  @P1 PRMT R0, R0, 0x654, R4 ;  /* 0x0000065400001816 */ /* 0x000fe80000000004 */
[----:B------:R2:W-:Y:S04]  /*76e0*/  @P1 SYNCS.ARRIVE.TRANS64.RED.A1T0 RZ, [R0+URZ], RZ ;  /* 0x000000ff00ff19a7 */ /* 0x0005e800081004ff */
.L_x_128:
[----:B------:R-:W3:Y:S01]  /*76f0*/  @P1 SYNCS.PHASECHK.TRANS64.TRYWAIT P0, [R2+URZ+0x1a0], R3 ;  /* 0x0001a003020015a7 */ /* 0x000ee200080011ff */
[----:B------:R-:W-:Y:S01]  /*7700*/  BSSY B1, `(.L_x_129) ;  /* 0x0000013000017945 */ /* 0x000fe20003800000 */
[----:B---3--:R-:W-:Y:S03]  /*7710*/  @P1 SEL R65, RZ, 0x1, !P0 ;  /* 0x00000001ff411807 */ /* 0x008fe60004000000 */
[----:B------:R-:W-:Y:S05]  /*7720*/  @!P1 BRA `(.L_x_130) ;  /* 0x0000000000409947 */ /* 0x000fea0003800000 */
[----:B------:R-:W-:Y:S01]  /*7730*/  ISETP.NE.AND P1, PT, R66, RZ, PT ;  /* 0x000000ff4200720c */ /* 0x000fe20003f25270 */
[----:B------:R-:W-:Y:S01]  /*7740*/  BSSY B0, `(.L_x_131) ;  /* 0x0000009000007945 */ /* 0x000fe20003800000 */
[----:B------:R-:W-:Y:S11]  /*7750*/  ISETP.NE.AND P0, PT, R65, RZ, PT ;  /* 0x000000ff4100720c */ /* 0x000ff60003f05270 */
[----:B------:R-:W-:Y:S05]  /*7760*/  @P1 IMAD R3, R64, 0x800, R44 ;  /* 0x0000080040031824 */ /* 0x000fea00078e022c */
[----:B------:R-:W-:Y:S05]  /*7770*/  @P1 LEA R3, R3, UR44, 0x1 ;  /* 0x0000002c03031c11 */ /* 0x000fea000f8e08ff */
[----:B-12---:R-:W-:Y:S01]  /*7780*/  @P1 IMAD.IADD R0, R62, 0x1, R3 ;  /* 0x000000013e001824 */ /* 0x006fe200078e0203 */
[----:B------:R-:W-:Y:S06]  /*7790*/  @P0 BRA `(.L_x_132) ;  /* 0x00000000000c0947 */ /* 0x000fec0003800000 */
[----:B------:R-:W-:Y:S04]  /*77a0*/  SHF.L.U32 R63, R63, 0x1f, RZ ;  /* 0x0000001f3f3f7819 */ /* 0x000fe800000006ff */
[----:B------:R-:W1:Y:S02]  /*77b0*/  SYNCS.PHASECHK.TRANS64.TRYWAIT P0, [R2+URZ+0x1a0], R63 ;  /* 0x0001a03f020075a7 */ /* 0x000e6400080011ff */
[----:B-1----:R-:W-:Y:S05]  /*77c0*/  @!P0 BRA `(.L_x_133) ;  /* 0x0000001c00608947 */ /* 0x002fea0003800000 */
.L_x_132:
[----:B------:R-:W-:Y:S05]  /*77d0*/  BSYNC B0 ;  /* 0x0000000000007941 */ /* 0x000fea0003800000 */
.L_x_131:
[----:B------:R-:W-:Y:S11]  /*77e0*/  ISETP.NE.AND P0, PT, R66, RZ, PT ;  /* 0x000000ff4200720c */ /* 0x000ff60003f05270 */
[----:B------:R-:W-:Y:S02]  /*77f0*/  @!UPT UIADD3 URZ, UPT, UPT, URZ, URZ, URZ ;  /* 0x000000fffffff290 */ /* 0x000fe4000fffe0ff */
[----:B------:R-:W-:Y:S05]  /*7800*/  @P0 WARPSYNC.ALL ;  /* 0x0000000000000948 */ /* 0x000fea0003800000 */
[----:B------:R3:W4:Y:S04]  /*7810*/  @P0 LDSM.16.M88.4 R28, [R3+0x400] ;  /* 0x00040000031c083b */ /* 0x0007280000000200 */
[----:B------:R3:W2:Y:S02]  /*7820*/  @P0 LDSM.16.M88.4 R36, [R0+0x400] ;  /* 0x000400000024083b */ /* 0x0006a40000000200 */
.L_x_130:
[----:B------:R-:W-:Y:S05]  /*7830*/  BSYNC B1 ;  /* 0x0000000000017941 */ /* 0x000fea0003800000 */
.L_x_129:
[----:B-123--:R-:W-:Y:S05]  /*7840*/  VIADD R0, R25, 0x20 ;  /* 0x0000002019007836 */ /* 0x00efea0000000000 */
[----:B------:R-:W-:Y:S04]  /*7850*/  SHF.R.U32.HI R0, RZ, 0x15, R0 ;  /* 0x00000015ff007819 */ /* 0x000fe80000011600 */
[----:B------:R-:W-:Y:S11]  /*7860*/  LOP3.LUT P0, RZ, R0, 0x3, R46, 0x48, !PT ;  /* 0x0000000300ff7812 */ /* 0x000ff6000780482e */
[----:B------:R-:W-:Y:S02]  /*7870*/  @!UPT UIADD3 URZ, UPT, UPT, URZ, URZ, URZ ;  /* 0x000000fffffff290 */ /* 0x000fe4000fffe0ff */
[----:B------:R-:W-:Y:S05]  /*7880*/  @!P0 BRA `(.L_x_134) ;  /* 0x0000000000408947 */ /* 0x000fea0003800000 */
[----:B------:R-:W1:Y:S01]  /*7890*/  LDCU.64 UR8, c[0x4][0x70] ;  /* 0x01000e00ff0877ac */ /* 0x000e620008000a00 */
[----:B------:R-:W-:Y:S01]  /*78a0*/  MOV R3, 0x0 ;  /* 0x0000000000037802 */ /* 0x000fe20000000f00 */
[----:B------:R-:W-:Y:S02]  /*78b0*/  HFMA2 R12, -RZ, RZ, 0, 5.9604644775390625e-08 ;  /* 0x00000001ff0c7431 */ /* 0x000fe400000001ff */
[----:B------:R-:W-:Y:S02]  /*78c0*/  IMAD.MOV.U32 R8, RZ, RZ, 0x192 ;  /* 0x00000192ff087424 */ /* 0x000fe400078e00ff */
[----:B------:R-:W-:Y:S01]  /*78d0*/  IMAD.MOV.U32 R13, RZ, RZ, RZ ;  /* 0x000000ffff0d7224 */ /* 0x000fe200078e00ff */
[----:B------:R-:W2:Y:S01]  /*78e0*/  LDCU.64 UR6, c[0x4][0x78] ;  /* 0x01000f00ff0677ac */ /* 0x000ea20008000a00 */
[----:B------:R-:W3:Y:S01]  /*78f0*/  LDC.64 R2, c[0x4][R3] ;  /* 0x0100000003027b82 */ /* 0x000ee20000000a00 */
[----:B------:R-:W5:Y:S01]  /*7900*/  LDCU.64 UR4, c[0x4][0x10] ;  /* 0x01000200ff0477ac */ /* 0x000f620008000a00 */
[----:B-1----:R-:W-:Y:S01]  /*7910*/  MOV R5, UR9 ;  /* 0x0000000900057c02 */ /* 0x002fe20008000f00 */
[----:B------:R-:W-:Y:S01]  /*7920*/  IMAD.U32 R4, RZ, RZ, UR8 ;  /* 0x00000008ff047e24 */ /* 0x000fe2000f8e00ff */
[----:B--2---:R-:W-:Y:S01]  /*7930*/  MOV R7, UR7 ;  /* 0x0000000700077c02 */ /* 0x004fe20008000f00 */
[----:B------:R-:W-:Y:S01]  /*7940*/  IMAD.U32 R6, RZ, RZ, UR6 ;  /* 0x00000006ff067e24 */ /* 0x000fe2000f8e00ff */
[----:B-----5:R-:W-:Y:S01]  /*7950*/  MOV R11, UR5 ;  /* 0x00000005000b7c02 */ /* 0x020fe20008000f00 */
[----:B------:R-:W-:Y:S02]  /*7960*/  IMAD.U32 R10, RZ, RZ, UR4 ;  /* 0x00000004ff0a7e24 */ /* 0x000fe4000f8e00ff */
[----:B------:R-:W-:Y:S07]  /*7970*/  LEPC R20, `(.L_x_134) ;  /* 0x000000001014794e */ /* 0x000fee0000000000 */
[----:B---34-:R-:W-:Y:S05]  /*7980*/  CALL.ABS.NOINC R2 ;  /* 0x0000000002007343 */ /* 0x018fea0003c00000 */
.L_x_134:
[----:B------:R-:W-:Y:S01]  /*7990*/  ISETP.NE.AND P0, PT, R55, RZ, PT ;  /* 0x000000ff3700720c */ /* 0x000fe20003f05270 */
[----:B------:R-:W-:Y:S05]  /*79a0*/  WARPSYNC.ALL ;  /* 0x0000000000007948 */ /* 0x000fea0003800000 */
[----:B------:R-:W-:Y:S01]  /*79b0*/  R2UR UR4, R25 ;  /* 0x00000000190472ca */ /* 0x000fe200000e0000 */
[----:B------:R-:W-:Y:S01]  /*79c0*/  BSSY.RECONVERGENT B0, `(.L_x_135) ;  /* 0x0000057000007945 */ /* 0x000fe20003800200 */
[C---:B----4-:R-:W-:Y:S02]  /*79d0*/  SHF.L.U32 R20, R28.reuse, 0x10, RZ ;  /* 0x000000101c147819 */ /* 0x050fe400000006ff */
[----:B------:R-:W-:Y:S02]  /*79e0*/  LOP3.LUT R21, R28, 0xffff0000, RZ, 0xc0, !PT ;  /* 0xffff00001c157812 */ /* 0x000fe400078ec0ff */
[----:B------:R-:W-:Y:S02]  /*79f0*/  SHF.L.U32 R25, R29, 0x10, RZ ;  /* 0x000000101d197819 */ /* 0x000fe400000006ff */
[----:B------:R-:W-:Y:S02]  /*7a00*/  SHF.L.U32 R28, R30, 0x10, RZ ;  /* 0x000000101e1c7819 */ /* 0x000fe400000006ff */
[C---:B------:R-:W-:Y:S02]  /*7a10*/  SHF.L.U32 R32, R36.reuse, 0x10, RZ ;  /* 0x0000001024207819 */ /* 0x040fe400000006ff */
[----:B------:R-:W-:Y:S01]  /*7a20*/  LOP3.LUT R33, R36, 0xffff0000, RZ, 0xc0, !PT ;  /* 0xffff000024217812 */ /* 0x000fe200078ec0ff */
[----:B------:R-:W1:Y:S01]  /*7a30*/  LDTM.16dp256bit.x4 R4, tmem[UR4+0x20] ;  /* 0x00002004000479ee */ /* 0x000e620008120000 */
[----:B------:R-:W-:Y:S01]  /*7a40*/  R2UR UR4, R27 ;  /* 0x000000001b0472ca */ /* 0x000fe200000e0000 */
[----:B------:R-:W-:Y:S01]  /*7a50*/  NOP ;  /* 0x0000000000007918 */ /* 0x000fe20000000000 */
[----:B------:R-:W-:Y:S02]  /*7a60*/  LOP3.LUT R27, R29, 0xffff0000, RZ, 0xc0, !PT ;  /* 0xffff00001d1b7812 */ /* 0x000fe400078ec0ff */
[----:B------:R-:W-:Y:S02]  /*7a70*/  LOP3.LUT R29, R30, 0xffff0000, RZ, 0xc0, !PT ;  /* 0xffff00001e1d7812 */ /* 0x000fe400078ec0ff */
[C---:B------:R-:W-:Y:S02]  /*7a80*/  SHF.L.U32 R30, R31.reuse, 0x10, RZ ;  /* 0x000000101f1e7819 */ /* 0x040fe400000006ff */
[----:B------:R-:W-:Y:S02]  /*7a90*/  LOP3.LUT R31, R31, 0xffff0000, RZ, 0xc0, !PT ;  /* 0xffff00001f1f7812 */ /* 0x000fe400078ec0ff */
[C---:B------:R-:W-:Y:S02]  /*7aa0*/  SHF.L.U32 R34, R37.reuse, 0x10, RZ ;  /* 0x0000001025227819 */ /* 0x040fe400000006ff */
[----:B------:R-:W-:Y:S01]  /*7ab0*/  LOP3.LUT R35, R37, 0xffff0000, RZ, 0xc0, !PT ;  /* 0xffff000025237812 */ /* 0x000fe200078ec0ff */
[----:B------:R-:W-:Y:S01]  /*7ac0*/  UIADD3 UR4, UPT, UPT, UR4, 0x220, URZ ;  /* 0x0000022004047890 */ /* 0x000fe2000fffe0ff */
[C---:B------:R-:W-:Y:S02]  /*7ad0*/  SHF.L.U32 R36, R38.reuse, 0x10, RZ ;  /* 0x0000001026247819 */ /* 0x040fe400000006ff */
[----:B------:R-:W-:Y:S01]  /*7ae0*/  LOP3.LUT R37, R38, 0xffff0000, RZ, 0xc0, !PT ;  /* 0xffff000026257812 */ /* 0x000fe200078ec0ff */
[----:B------:R-:W-:Y:S01]  /*7af0*/  UPRMT UR4, UR54, 0x654, UR4 ;  /* 0x0000065436047896 */ /* 0x000fe20008000004 */
[C---:B------:R-:W-:Y:S02]  /*7b00*/  SHF.L.U32 R38, R39.reuse, 0x10, RZ ;  /* 0x0000001027267819 */ /* 0x040fe400000006ff */
[----:B------:R-:W-:Y:S01]  /*7b10*/  LOP3.LUT R39, R39, 0xffff0000, RZ, 0xc0, !PT ;  /* 0xffff000027277812 */ /* 0x000fe200078ec0ff */
[C---:B-1----:R-:W-:Y:S01]  /*7b20*/  FMUL R4, R24.reuse, R4 ;  /* 0x0000000418047220 */ /* 0x042fe20000400000 */
[C---:B------:R-:W-:Y:S01]  /*7b30*/  FMUL R5, R24.reuse, R5 ;  /* 0x0000000518057220 */ /* 0x040fe20000400000 */
[----:B------:R-:W-:Y:S03]  /*7b40*/  FMUL R6, R24, R6 ;  /* 0x0000000618067220 */ /* 0x000fe60000400000 */
[----:B------:R-:W-:Y:S01]  /*7b50*/  SYNCS.ARRIVE.TRANS64.RED.A1T0 RZ, [UR4], RZ ;  /* 0x000000ffffff79a7 */ /* 0x000fe20008100404 */
[C---:B------:R-:W-:Y:S01]  /*7b60*/  FFMA R4, R26.reuse, R20, R4 ;  /* 0x000000141a047223 */ /* 0x040fe20000000004 */
[C---:B------:R-:W-:Y:S01]  /*7b70*/  FFMA R5, R26.reuse, R21, R5 ;  /* 0x000000151a057223 */ /* 0x040fe20000000005 */
[----:B------:R-:W-:Y:S01]  /*7b80*/  FFMA R6, R26, R25, R6 ;  /* 0x000000191a067223 */ /* 0x000fe20000000006 */
[C---:B------:R-:W-:Y:S01]  /*7b90*/  FMUL R7, R24.reuse, R7 ;  /* 0x0000000718077220 */ /* 0x040fe20000400000 */
[C---:B------:R-:W-:Y:S01]  /*7ba0*/  FMUL R8, R24.reuse, R8 ;  /* 0x0000000818087220 */ /* 0x040fe20000400000 */
[----:B------:R-:W-:Y:S01]  /*7bb0*/  FMUL R9, R24, R9 ;  /* 0x0000000918097220 */ /* 0x000fe20000400000 */
[----:B------:R-:W-:Y:S01]  /*7bc0*/  F2FP.BF16.F32.PACK_AB R4, R5, R4 ;  /* 0x000000040504723e */ /* 0x000fe200000010ff */
[C---:B------:R-:W-:Y:S01]  /*7bd0*/  FFMA R7, R26.reuse, R27, R7 ;  /* 0x0000001b1a077223 */ /* 0x040fe20000000007 */
[C---:B------:R-:W-:Y:S01]  /*7be0*/  FFMA R8, R26.reuse, R28, R8 ;  /* 0x0000001c1a087223 */ /* 0x040fe20000000008 */
[----:B------:R-:W-:Y:S01]  /*7bf0*/  FFMA R9, R26, R29, R9 ;  /* 0x0000001d1a097223 */ /* 0x000fe20000000009 */
[C---:B------:R-:W-:Y:S01]  /*7c00*/  FMUL R10, R24.reuse, R10 ;  /* 0x0000000a180a7220 */ /* 0x040fe20000400000 */
[C---:B------:R-:W-:Y:S01]  /*7c10*/  FMUL R11, R24.reuse, R11 ;  /* 0x0000000b180b7220 */ /* 0x040fe20000400000 */
[----:B------:R-:W-:Y:S01]  /*7c20*/  F2FP.BF16.F32.PACK_AB R5, R7, R6 ;  /* 0x000000060705723e */ /* 0x000fe200000010ff */
[C---:B------:R-:W-:Y:S01]  /*7c30*/  FMUL R0, R24.reuse, R12 ;  /* 0x0000000c18007220 */ /* 0x040fe20000400000 */
[----:B------:R-:W-:Y:S01]  /*7c40*/  FMUL R2, R24, R13 ;  /* 0x0000000d18027220 */ /* 0x000fe20000400000 */
[----:B------:R-:W-:Y:S01]  /*7c50*/  FFMA R10, R26, R30, R10 ;  /* 0x0000001e1a0a7223 */ /* 0x000fe2000000000a */
[----:B------:R-:W-:Y:S01]  /*7c60*/  FMUL R3, R24, R14 ;  /* 0x0000000e18037220 */ /* 0x000fe20000400000 */
[----:B------:R-:W-:Y:S01]  /*7c70*/  F2FP.BF16.F32.PACK_AB R6, R9, R8 ;  /* 0x000000080906723e */ /* 0x000fe200000010ff */
[----:B------:R-:W-:Y:S01]  /*7c80*/  FFMA R11, R26, R31, R11 ;  /* 0x0000001f1a0b7223 */ /* 0x000fe2000000000b */
[C---:B------:R-:W-:Y:S01]  /*7c90*/  FMUL R15, R24.reuse, R15 ;  /* 0x0000000f180f7220 */ /* 0x040fe20000400000 */
[----:B------:R-:W-:Y:S01]  /*7ca0*/  FMUL R12, R24, R16 ;  /* 0x00000010180c7220 */ /* 0x000fe20000400000 */
[----:B------:R-:W-:Y:S01]  /*7cb0*/  FFMA R0, R26, R32, R0 ;  /* 0x000000201a007223 */ /* 0x000fe20000000000 */
[----:B------:R-:W-:Y:S01]  /*7cc0*/  MOV R8, UR45 ;  /* 0x0000002d00087c02 */ /* 0x000fe20008000f00 */
[----:B------:R-:W-:Y:S01]  /*7cd0*/  FMUL R13, R24, R17 ;  /* 0x00000011180d7220 */ /* 0x000fe20000400000 */
[----:B------:R-:W-:Y:S01]  /*7ce0*/  FFMA R2, R26, R33, R2 ;  /* 0x000000211a027223 */ /* 0x000fe20000000002 */
[----:B------:R-:W-:Y:S01]  /*7cf0*/  FMUL R14, R24, R18 ;  /* 0x00000012180e7220 */ /* 0x000fe20000400000 */
[C---:B------:R-:W-:Y:S01]  /*7d00*/  FFMA R3, R26.reuse, R34, R3 ;  /* 0x000000221a037223 */ /* 0x040fe20000000003 */
[----:B------:R-:W-:Y:S01]  /*7d10*/  FFMA R15, R26, R35, R15 ;  /* 0x000000231a0f7223 */ /* 0x000fe2000000000f */
[----:B------:R-:W-:Y:S01]  /*7d20*/  FMUL R19, R24, R19 ;  /* 0x0000001318137220 */ /* 0x000fe20000400000 */
[----:B------:R-:W-:Y:S01]  /*7d30*/  FFMA R12, R26, R36, R12 ;  /* 0x000000241a0c7223 */ /* 0x000fe2000000000c */
[----:B------:R-:W-:Y:S01]  /*7d40*/  LEA R8, R8, R44, 0xb ;  /* 0x0000002c08087211 */ /* 0x000fe200078e58ff */
        /* <DEDUP_REMOVED lines=21> */
[----:B------:R-:W-:Y:S02]  /*7ea0*/  ULEA UR5, UR45, UR44, 0xc ;  /* 0x0000002c2d057291 */ /* 0x000fe4000f8e60ff */
[----:B------:R-:W-:Y:S02]  /*7eb0*/  UIADD3 UR9, UPT, UPT, UR49, 0x20, URZ ;  /* 0x0000002031097890 */ /* 0x000fe4000fffe0ff */
[----:B------:R-:W-:Y:S01]  /*7ec0*/  UIADD3 UR8, UPT, UPT, UR5, 0x400, URZ ;  /* 0x0000040005087890 */ /* 0x000fe2000fffe0ff */
[----:B------:R-:W-:Y:S01]  /*7ed0*/  UMOV UR10, UR50 ;  /* 0x00000032000a7c82 */ /* 0x000fe20008000000 */
[----:B------:R-:W-:Y:S01]  /*7ee0*/  UMOV UR11, UR36 ;  /* 0x00000024000b7c82 */ /* 0x000fe20008000000 */
[----:B--2---:R-:W-:Y:S04]  /*7ef0*/  UIADD3 UR4, UP0, UPT, UR6, 0x680, URZ ;  /* 0x0000068006047890 */ /* 0x004fe8000ff1e0ff */
[----:B------:R-:W-:Y:S09]  /*7f00*/  UIADD3.X UR5, UPT, UPT, URZ, UR7, URZ, UP0, !UPT ;  /* 0x00000007ff057290 */ /* 0x000ff200087fe4ff */
[----:B------:R2:W-:Y:S02]  /*7f10*/  UTMASTG.3D [UR8], [UR4] ;  /* 0x00000008040073b5 */ /* 0x0005e40008010000 */
[----:B--2---:R0:W-:Y:S02]  /*7f20*/  UTMACMDFLUSH ;  /* 0x00000000000079b7 */ /* 0x0041e40000000000 */
.L_x_136:
[----:B------:R-:W-:Y:S05]  /*7f30*/  BSYNC.RECONVERGENT B0 ;  /* 0x0000000000007941 */ /* 0x000fea0003800200 */
.L_x_135:
[----:B------:R-:W-:Y:S01]  /*7f40*/  UIADD3 UR4, UPT, UPT, UR45, 0x1, URZ ;  /* 0x000000012d047890 */ /* 0x000fe2000fffe0ff */
[----:B------:R-:W-:Y:S03]  /*7f50*/  BSSY.RECONVERGENT B0, `(.L_x_137) ;  /* 0x0000008000007945 */ /* 0x000fe60003800200 */
[----:B------:R-:W-:Y:S04]  /*7f60*/  UISETP.NE.AND UP0, UPT, UR4, 0x3, UPT ;  /* 0x000000030400788c */ /* 0x000fe8000bf05270 */
[----:B------:R-:W-:Y:S02]  /*7f70*/  UISETP.EQ.XOR UP1, UPT, UR47, 0x3, !UP0 ;  /* 0x000000032f00788c */ /* 0x000fe4000c722a70 */
[----:B------:R-:W-:Y:S02]  /*7f80*/  USEL UR46, UR4, URZ, UP0 ;  /* 0x000000ff042e7287 */ /* 0x000fe40008000000 */
[----:B------:R-:W-:Y:S04]  /*7f90*/  USEL UR5, URZ, 0x1, !UP1 ;  /* 0x00000001ff057887 */ /* 0x000fe8000c800000 */
[----:B------:R-:W-:Y:S01]  /*7fa0*/  ULOP3.LUT UR55, UR55, UR5, URZ, 0x3c, !UPT ;  /* 0x0000000537377292 */ /* 0x000fe2000f8e3cff */
[----:B------:R-:W-:Y:S11]  /*7fb0*/  @P0 BRA `(.L_x_138) ;  /* 0x0000000000040947 */ /* 0x000ff60003800000 */
[----:B------:R-:W-:Y:S04]  /*7fc0*/  DEPBAR.LE SB0, 0x1 ;  /* 0x000080400000791a */ /* 0x000fe80000000000 */
.L_x_138:
[----:B------:R-:W-:Y:S05]  /*7fd0*/  BSYNC.RECONVERGENT B0 ;  /* 0x0000000000007941 */ /* 0x000fea0003800200 */
.L_x_137:
[----:B------:R-:W-:Y:S01]  /*7fe0*/  BAR.SYNC.DEFER_BLOCKING 0x1, 0x80 ;  /* 0x0042000000007b1d */ /* 0x000fe20000010000 */
[----:B------:R-:W-:Y:S01]  /*7ff0*/  UISETP.NE.AND UP0, UPT, UR53, -0x2, UPT ;  /* 0xfffffffe3500788c */ /* 0x000fe2000bf05270 */
[----:B------:R-:W-:Y:S08]  /*8000*/  IADD3 R22, PT, PT, R22, 0x1, RZ ;  /* 0x0000000116167810 */ /* 0x000ff00007ffe0ff */
[----:B------:R-:W-:Y:S05]  /*8010*/  BRA.U !UP0, `(.L_x_139) ;  /* 0x0000000108287547 */ /* 0x000fea000b800000 */
[----:B------:R-:W-:Y:S01]  /*8020*/  ISETP.NE.AND P0, PT, R61, RZ, PT ;  /* 0x000000ff3d00720c */ /* 0x000fe20003f05270 */
[----:B------:R-:W-:Y:S01]  /*8030*/  IMAD.U32 R2, RZ, RZ, UR52 ;  /* 0x00000034ff027e24 */ /* 0x000fe2000f8e00ff */
[----:B------:R-:W-:Y:S01]  /*8040*/  UIADD3 UR4, UPT, UPT, UR52, 0x1, URZ ;  /* 0x0000000134047890 */ /* 0x000fe2000fffe0ff */
[----:B------:R-:W-:Y:S03]  /*8050*/  IMAD.U32 R0, RZ, RZ, UR54 ;  /* 0x00000036ff007e24 */ /* 0x000fe6000f8e00ff */
[----:B------:R-:W-:Y:S04]  /*8060*/  UISETP.NE.AND UP0, UPT, UR4, 0x3, UPT ;  /* 0x000000030400788c */ /* 0x000fe8000bf05270 */
[----:B------:R-:W-:Y:S03]  /*8070*/  USEL UR52, UR4, URZ, UP0 ;  /* 0x000000ff04347287 */ /* 0x000fe60008000000 */
[----:B------:R-:W-:Y:S05]  /*8080*/  @P0 LEA R2, R2, UR44, 0x3 ;  /* 0x0000002c02020c11 */ /* 0x000fea000f8e18ff */
[----:B------:R-:W-:Y:S05]  /*8090*/  @P0 VIADD R2, R2, 0x1b8 ;  /* 0x000001b802020836 */ /* 0x000fea0000000000 */
[----:B------:R-:W-:Y:S04]  /*80a0*/  @P0 PRMT R0, R0, 0x654, R2 ;  /* 0x0000065400000816 */ /* 0x000fe80000000002 */
[----:B------:R2:W-:Y:S03]  /*80b0*/  @P0 SYNCS.ARRIVE.TRANS64.RED.A1T0 RZ, [R0+URZ], RZ ;  /* 0x000000ff00ff09a7 */ /* 0x0005e600081004ff */
.L_x_139:
[----:B------:R-:W-:Y:S01]  /*80c0*/  R2UR UR6, R60 ;  /* 0x000000003c0672ca */ /* 0x000fe200000e0000 */
[----:B------:R-:W-:Y:S01]  /*80d0*/  UIADD3 UR53, UPT, UPT, UR53, 0x2, URZ ;  /* 0x0000000235357890 */ /* 0x000fe2000fffe0ff */
[----:B------:R-:W-:Y:S02]  /*80e0*/  R2UR UR5, R47 ;  /* 0x000000002f0572ca */ /* 0x000fe400000e0000 */
[----:B------:R-:W-:Y:S02]  /*80f0*/  R2UR UR4, R48 ;  /* 0x00000000300472ca */ /* 0x000fe400000e0000 */
[----:B------:R-:W-:Y:S02]  /*8100*/  R2UR UR36, R58 ;  /* 0x000000003a2472ca */ /* 0x000fe400000e0000 */
[----:B------:R-:W-:Y:S02]  /*8110*/  ISETP.NE.AND P0, PT, R51, 0x2, PT ;  /* 0x000000023300780c */ /* 0x000fe40003f05270 */
[----:B------:R-:W-:Y:S02]  /*8120*/  ISETP.NE.AND P1, PT, R22, 0x4, PT ;  /* 0x000000041600780c */ /* 0x000fe40003f25270 */
[----:B------:R-:W-:Y:S01]  /*8130*/  SEL R2, RZ, 0x1, P0 ;  /* 0x00000001ff027807 */ /* 0x000fe20000000000 */
[----:B------:R-:W-:Y:S01]  /*8140*/  UISETP.NE.AND UP0, UPT, UR6, URZ, UPT ;  /* 0x000000ff0600728c */ /* 0x000fe2000bf05270 */
[----:B--2---:R-:W-:Y:S01]  /*8150*/  SEL R0, RZ, 0x1, P1 ;  /* 0x00000001ff007807 */ /* 0x004fe20000800000 */
[----:B------:R-:W-:Y:S01]  /*8160*/  UIADD3 UR30, UPT, UPT, UR37, UR5, URZ ;  /* 0x00000005251e7290 */ /* 0x000fe2000fffe0ff */
[----:B------:R-:W-:Y:S01]  /*8170*/  LOP3.LUT R52, R52, R2, RZ, 0x3c, !PT ;  /* 0x0000000234347212 */ /* 0x000fe200078e3cff */
[----:B------:R-:W-:Y:S01]  /*8180*/  UIADD3 UR26, UPT, UPT, UR38, UR4, URZ ;  /* 0x00000004261a7290 */ /* 0x000fe2000fffe0ff */
[----:B------:R-:W-:Y:S02]  /*8190*/  LOP3.LUT R53, R53, R0, RZ, 0x3c, !PT ;  /* 0x0000000035357212 */ /* 0x000fe400078e3cff */
[----:B------:R-:W-:Y:S02]  /*81a0*/  SEL R51, R51, RZ, P0 ;  /* 0x000000ff33337207 */ /* 0x000fe40000000000 */
[----:B------:R-:W-:Y:S01]  /*81b0*/  SEL R22, R22, RZ, P1 ;  /* 0x000000ff16167207 */ /* 0x000fe20000800000 */
[----:B------:R-:W-:Y:S06]  /*81c0*/  BRA.U UP0, `(.L_x_140) ;  /* 0xffffffdd005c7547 */ /* 0x000fec000b83ffff */
[----:B------:R-:W-:-:S13]  /*81d0*/  R2UR UR4, R49 ;  /* 0x00000000310472ca */ /* 0x000fda00000e0000 */
[----:B------:R-:W-:-:S09]  /*81e0*/  UISETP.NE.AND UP0, UPT, UR4, URZ, UPT ;  /* 0x000000ff0400728c */ /* 0x000fd2000bf05270 */
[----:B------:R-:W-:Y:S05]  /*81f0*/  BRA.U !UP0, `(.L_x_141) ;  /* 0x0000000108487547 */ /* 0x000fea000b800000 */
[----:B------:R-:W2:Y:S02]  /*8200*/  LDCU.64 UR4, c[0x0][0x890] ;  /* 0x00011200ff0477ac */ /* 0x000ea40008000a00 */
[----:B--2---:R-:W-:-:S04]  /*8210*/  UISETP.NE.U32.AND UP0, UPT, UR4, URZ, UPT ;  /* 0x000000ff0400728c */ /* 0x004fc8000bf05070 */
[----:B------:R-:W-:-:S09]  /*8220*/  UISETP.NE.AND.EX UP0, UPT, UR5, URZ, UPT, UP0 ;  /* 0x000000ff0500728c */ /* 0x000fd2000bf05300 */
[----:B------:R-:W-:Y:S05]  /*8230*/  BRA.U UP0, `(.L_x_142) ;  /* 0x00000001000c7547 */ /* 0x000fea000b800000 */
[----:B------:R-:W-:-:S13]  /*8240*/  FSETP.NEU.AND P0, PT, R26, RZ, PT ;  /* 0x000000ff1a00720b */ /* 0x000fda0003f0d000 */
[----:B------:R-:W-:Y:S05]  /*8250*/  @!P0 EXIT ;  /* 0x000000000000894d */ /* 0x000fea0003800000 */
[----:B------:R-:W-:Y:S05]  /*8260*/  BRA `(.L_x_141) ;  /* 0x00000000002c7947 */ /* 0x000fea0003800000 */
.L_x_142:
[----:B------:R-:W-:Y:S01]  /*8270*/  ISETP.NE.AND P0, PT, R50, RZ, PT ;  /* 0x000000ff3200720c */ /* 0x000fe20003f05270 */
[----:B------:R-:W-:-:S12]  /*8280*/  BSSY.RECONVERGENT B0, `(.L_x_141) ;  /* 0x0000009000007945 */ /* 0x000fd80003800200 */
[----:B------:R-:W-:Y:S05]  /*8290*/  @P0 BRA `(.L_x_143) ;  /* 0x0000000000140947 */ /* 0x000fea0003800000 */
[----:B------:R-:W2:Y:S02]  /*82a0*/  LDCU.64 UR4, c[0x0][0x888] ;  /* 0x00011100ff0477ac */ /* 0x000ea40008000a00 */
[----:B--2---:R-:W-:-:S04]  /*82b0*/  ISETP.NE.U32.AND P0, PT, RZ, UR4, PT ;  /* 0x00000004ff007c0c */ /* 0x004fc8000bf05070 */
[----:B------:R-:W-:-:S13]  /*82c0*/  ISETP.NE.AND.EX P0, PT, RZ, UR5, PT, P0 ;  /* 0x00000005ff007c0c */ /* 0x000fda000bf05300 */
[----:B------:R-:W-:Y:S05]  /*82d0*/  @!P0 EXIT ;  /* 0x000000000000894d */ /* 0x000fea0003800000 */
[----:B------:R-:W-:Y:S05]  /*82e0*/  BRA `(.L_x_144) ;  /* 0x0000000000087947 */ /* 0x000fea0003800000 */
.L_x_143:
[----:B------:R-:W-:-:S13]  /*82f0*/  FSETP.NEU.AND P0, PT, R26, RZ, PT ;  /* 0x000000ff1a00720b */ /* 0x000fda0003f0d000 */
[----:B------:R-:W-:Y:S05]  /*8300*/  @!P0 EXIT ;  /* 0x000000000000894d */ /* 0x000fea0003800000 */
.L_x_144:
[----:B------:R-:W-:Y:S05]  /*8310*/  BSYNC.RECONVERGENT B0 ;  /* 0x0000000000007941 */ /* 0x000fea0003800200 */
.L_x_141:
[----:B------:R-:W-:Y:S01]  /*8320*/  ULEA UR4, UR52, UR44, 0x3 ;  /* 0x0000002c34047291 */ /* 0x000fe2000f8e18ff */
[----:B------:R-:W-:-:S04]  /*8330*/  DEPBAR.LE SB0, 0x0 ;  /* 0x000080000000791a */ /* 0x000fc80000000000 */
[----:B------:R-:W-:-:S04]  /*8340*/  UIADD3 UR4, UPT, UPT, UR4, 0x1b8, URZ ;  /* 0x000001b804047890 */ /* 0x000fc8000fffe0ff */
[----:B------:R-:W-:-:S09]  /*8350*/  UPRMT UR4, UR54, 0x654, UR4 ;  /* 0x0000065436047896 */ /* 0x000fd20008000004 */
[----:B------:R-:W-:Y:S01]  /*8360*/  SYNCS.ARRIVE.TRANS64.RED.A1T0 RZ, [UR4], RZ ;  /* 0x000000ffffff79a7 */ /* 0x000fe20008100404 */
[----:B------:R-:W-:Y:S05]  /*8370*/  EXIT ;  /* 0x000000000000794d */ /* 0x000fea0003800000 */
.L_x_25:
[----:B--2---:R2:W3:Y:S02]  /*8380*/  SYNCS.PHASECHK.TRANS64.TRYWAIT P0, [R0+URZ+0x250], R2 ;  /* 0x00025002000075a7 */ /* 0x0044e400080011ff */
[----:B---3--:R-:W-:Y:S05]  /*8390*/  @!P0 NANOSLEEP.SYNCS 0x989680 ;  /* 0x009896800000895d */ /* 0x008fea0003900000 */
[----:B------:R-:W3:Y:S02]  /*83a0*/  @!P0 SYNCS.PHASECHK.TRANS64 P0, [R0+URZ+0x250], R2 ;  /* 0x00025002000085a7 */ /* 0x000ee400080010ff */
[----:B---3--:R-:W-:Y:S05]  /*83b0*/  @!P0 BRA `(.L_x_25) ;  /* 0xfffffffc00f08947 */ /* 0x008fea000383ffff */
[----:B------:R-:W-:Y:S05]  /*83c0*/  BRA `(.L_x_145) ;  /* 0xffffff9400f47947 */ /* 0x000fea000383ffff */
.L_x_28:
[----:B-1----:R-:W-:-:S07]  /*83d0*/  MOV R0, UR33 ;  /* 0x0000002100007c02 */ /* 0x002fce0008000f00 */
.L_x_146:
[----:B-1----:R1:W2:Y:S02]  /*83e0*/  SYNCS.PHASECHK.TRANS64.TRYWAIT P0, [R0+URZ+0xd0], R3 ;  /* 0x0000d003000075a7 */ /* 0x0022a400080011ff */
[----:B--2---:R-:W-:Y:S05]  /*83f0*/  @!P0 NANOSLEEP.SYNCS 0x989680 ;  /* 0x009896800000895d */ /* 0x004fea0003900000 */
[----:B------:R-:W2:Y:S02]  /*8400*/  @!P0 SYNCS.PHASECHK.TRANS64 P0, [R0+URZ+0xd0], R3 ;  /* 0x0000d003000085a7 */ /* 0x000ea400080010ff */
[----:B--2---:R-:W-:Y:S05]  /*8410*/  @!P0 BRA `(.L_x_146) ;  /* 0xfffffffc00f08947 */ /* 0x004fea000383ffff */
[----:B------:R-:W-:Y:S05]  /*8420*/  BRA `(.L_x_27) ;  /* 0xffffff98003c7947 */ /* 0x000fea000383ffff */
.L_x_35:
[----:B-1----:R-:W-:-:S07]  /*8430*/  MOV R0, UR17 ;  /* 0x0000001100007c02 */ /* 0x002fce0008000f00 */
.L_x_147:
[----:B-1----:R1:W2:Y:S02]  /*8440*/  SYNCS.PHASECHK.TRANS64.TRYWAIT P0, [R0+URZ+0xd0], R3 ;  /* 0x0000d003000075a7 */ /* 0x0022a400080011ff */
[----:B--2---:R-:W-:Y:S05]  /*8450*/  @!P0 NANOSLEEP.SYNCS 0x989680 ;  /* 0x009896800000895d */ /* 0x004fea0003900000 */
[----:B------:R-:W2:Y:S02]  /*8460*/  @!P0 SYNCS.PHASECHK.TRANS64 P0, [R0+URZ+0xd0], R3 ;  /* 0x0000d003000085a7 */ /* 0x000ea400080010ff */
[----:B--2---:R-:W-:Y:S05]  /*8470*/  @!P0 BRA `(.L_x_147) ;  /* 0xfffffffc00f08947 */ /* 0x004fea000383ffff */
[----:B------:R-:W-:Y:S05]  /*8480*/  BRA `(.L_x_34) ;  /* 0xffffff9800f87947 */ /* 0x000fea000383ffff */
.L_x_40:
[----:B-1----:R1:W2:Y:S02]  /*8490*/  SYNCS.PHASECHK.TRANS64.TRYWAIT P0, [R3+URZ+0x1e0], R0 ;  /* 0x0001e000030075a7 */ /* 0x0022a400080011ff */
[----:B--2---:R-:W-:Y:S05]  /*84a0*/  @!P0 NANOSLEEP.SYNCS 0x989680 ;  /* 0x009896800000895d */ /* 0x004fea0003900000 */
[----:B------:R-:W2:Y:S02]  /*84b0*/  @!P0 SYNCS.PHASECHK.TRANS64 P0, [R3+URZ+0x1e0], R0 ;  /* 0x0001e000030085a7 */ /* 0x000ea400080010ff */
[----:B--2---:R-:W-:Y:S05]  /*84c0*/  @!P0 BRA `(.L_x_40) ;  /* 0xfffffffc00f08947 */ /* 0x004fea000383ffff */
[----:B------:R-:W-:Y:S05]  /*84d0*/  BRA `(.L_x_148) ;  /* 0xffffff9c009c7947 */ /* 0x000fea000383ffff */
.L_x_44:
[----:B------:R-:W-:-:S07]  /*84e0*/  MOV R0, UR4 ;  /* 0x0000000400007c02 */ /* 0x000fce0008000f00 */
.L_x_149:
[----:B-1----:R1:W2:Y:S02]  /*84f0*/  SYNCS.PHASECHK.TRANS64.TRYWAIT P0, [R0+URZ], R2 ;  /* 0x00000002000075a7 */ /* 0x0022a400080011ff */
[----:B--2---:R-:W-:Y:S05]  /*8500*/  @!P0 NANOSLEEP.SYNCS 0x989680 ;  /* 0x009896800000895d */ /* 0x004fea0003900000 */
[----:B------:R-:W2:Y:S02]  /*8510*/  @!P0 SYNCS.PHASECHK.TRANS64 P0, [R0+URZ], R2 ;  /* 0x00000002000085a7 */ /* 0x000ea400080010ff */
[----:B--2---:R-:W-:Y:S05]  /*8520*/  @!P0 BRA `(.L_x_149) ;  /* 0xfffffffc00f08947 */ /* 0x004fea000383ffff */
[----:B------:R-:W-:Y:S05]  /*8530*/  BRA `(.L_x_150) ;  /* 0xffffffa400487947 */ /* 0x000fea000383ffff */
.L_x_45:
[----:B------:R-:W-:-:S07]  /*8540*/  MOV R0, UR5 ;  /* 0x0000000500007c02 */ /* 0x000fce0008000f00 */
.L_x_151:
[----:B-1----:R1:W2:Y:S02]  /*8550*/  SYNCS.PHASECHK.TRANS64.TRYWAIT P0, [R0+URZ], R3 ;  /* 0x00000003000075a7 */ /* 0x0022a400080011ff */
[----:B--2---:R-:W-:Y:S05]  /*8560*/  @!P0 NANOSLEEP.SYNCS 0x989680 ;  /* 0x009896800000895d */ /* 0x004fea0003900000 */
[----:B------:R-:W2:Y:S02]  /*8570*/  @!P0 SYNCS.PHASECHK.TRANS64 P0, [R0+URZ], R3 ;  /* 0x00000003000085a7 */ /* 0x000ea400080010ff */
[----:B--2---:R-:W-:Y:S05]  /*8580*/  @!P0 BRA `(.L_x_151) ;  /* 0xfffffffc00f08947 */ /* 0x004fea000383ffff */
[----:B------:R-:W-:Y:S05]  /*8590*/  BRA `(.L_x_152) ;  /* 0xffffffa400547947 */ /* 0x000fea000383ffff */
.L_x_46:
[----:B------:R-:W-:-:S07]  /*85a0*/  MOV R0, UR5 ;  /* 0x0000000500007c02 */ /* 0x000fce0008000f00 */
.L_x_153:
[----:B-1----:R1:W2:Y:S02]  /*85b0*/  SYNCS.PHASECHK.TRANS64.TRYWAIT P0, [R0+URZ], R3 ;  /* 0x00000003000075a7 */ /* 0x0022a400080011ff */
[----:B--2---:R-:W-:Y:S05]  /*85c0*/  @!P0 NANOSLEEP.SYNCS 0x989680 ;  /* 0x009896800000895d */ /* 0x004fea0003900000 */
[----:B------:R-:W2:Y:S02]  /*85d0*/  @!P0 SYNCS.PHASECHK.TRANS64 P0, [R0+URZ], R3 ;  /* 0x00000003000085a7 */ /* 0x000ea400080010ff */
[----:B--2---:R-:W-:Y:S05]  /*85e0*/  @!P0 BRA `(.L_x_153) ;  /* 0xfffffffc00f08947 */ /* 0x004fea000383ffff */
[----:B------:R-:W-:Y:S05]  /*85f0*/  BRA `(.L_x_154) ;  /* 0xffffffa400607947 */ /* 0x000fea000383ffff */
.L_x_47:
[----:B------:R-:W-:-:S07]  /*8600*/  MOV R0, UR5 ;  /* 0x0000000500007c02 */ /* 0x000fce0008000f00 */
.L_x_155:
[----:B-1----:R1:W2:Y:S02]  /*8610*/  SYNCS.PHASECHK.TRANS64.TRYWAIT P0, [R0+URZ], R3 ;  /* 0x00000003000075a7 */ /* 0x0022a400080011ff */
[----:B--2---:R-:W-:Y:S05]  /*8620*/  @!P0 NANOSLEEP.SYNCS 0x989680 ;  /* 0x009896800000895d */ /* 0x004fea0003900000 */
[----:B------:R-:W2:Y:S02]  /*8630*/  @!P0 SYNCS.PHASECHK.TRANS64 P0, [R0+URZ], R3 ;  /* 0x00000003000085a7 */ /* 0x000ea400080010ff */
[----:B--2---:R-:W-:Y:S05]  /*8640*/  @!P0 BRA `(.L_x_155) ;  /* 0xfffffffc00f08947 */ /* 0x004fea000383ffff */
[----:B------:R-:W-:Y:S05]  /*8650*/  BRA `(.L_x_156) ;  /* 0xffffffa4006c7947 */ /* 0x000fea000383ffff */
.L_x_48:
[----:B------:R-:W-:-:S07]  /*8660*/  MOV R0, UR5 ;  /* 0x0000000500007c02 */ /* 0x000fce0008000f00 */
.L_x_157:
[----:B-1----:R1:W2:Y:S02]  /*8670*/  SYNCS.PHASECHK.TRANS64.TRYWAIT P0, [R0+URZ], R3 ;  /* 0x00000003000075a7 */ /* 0x0022a400080011ff */
[----:B--2---:R-:W-:Y:S05]  /*8680*/  @!P0 NANOSLEEP.SYNCS 0x989680 ;  /* 0x009896800000895d */ /* 0x004fea0003900000 */
[----:B------:R-:W2:Y:S02]  /*8690*/  @!P0 SYNCS.PHASECHK.TRANS64 P0, [R0+URZ], R3 ;  /* 0x00000003000085a7 */ /* 0x000ea400080010ff */
[----:B--2---:R-:W-:Y:S05]  /*86a0*/  @!P0 BRA `(.L_x_157) ;  /* 0xfffffffc00f08947 */ /* 0x004fea000383ffff */
[----:B------:R-:W-:Y:S05]  /*86b0*/  BRA `(.L_x_158) ;  /* 0xffffffa400787947 */ /* 0x000fea000383ffff */
.L_x_49:
[----:B------:R-:W-:-:S07]  /*86c0*/  MOV R0, UR5 ;  /* 0x0000000500007c02 */ /* 0x000fce0008000f00 */
.L_x_159:
[----:B-1----:R1:W2:Y:S02]  /*86d0*/  SYNCS.PHASECHK.TRANS64.TRYWAIT P0, [R0+URZ], R3 ;  /* 0x00000003000075a7 */ /* 0x0022a400080011ff */
[----:B--2---:R-:W-:Y:S05]  /*86e0*/  @!P0 NANOSLEEP.SYNCS 0x989680 ;  /* 0x009896800000895d */ /* 0x004fea0003900000 */
[----:B------:R-:W2:Y:S02]  /*86f0*/  @!P0 SYNCS.PHASECHK.TRANS64 P0, [R0+URZ], R3 ;  /* 0x00000003000085a7 */ /* 0x000ea400080010ff */
[----:B--2---:R-:W-:Y:S05]  /*8700*/  @!P0 BRA `(.L_x_159) ;  /* 0xfffffffc00f08947 */ /* 0x004fea000383ffff */
[----:B------:R-:W-:Y:S05]  /*8710*/  BRA `(.L_x_160) ;  /* 0xffffffa400847947 */ /* 0x000fea000383ffff */
.L_x_50:
[----:B------:R-:W-:-:S07]  /*8720*/  MOV R0, UR5 ;  /* 0x0000000500007c02 */ /* 0x000fce0008000f00 */
.L_x_161:
[----:B-1----:R1:W2:Y:S02]  /*8730*/  SYNCS.PHASECHK.TRANS64.TRYWAIT P0, [R0+URZ], R3 ;  /* 0x00000003000075a7 */ /* 0x0022a400080011ff */
[----:B--2---:R-:W-:Y:S05]  /*8740*/  @!P0 NANOSLEEP.SYNCS 0x989680 ;  /* 0x009896800000895d */ /* 0x004fea0003900000 */
[----:B------:R-:W2:Y:S02]  /*8750*/  @!P0 SYNCS.PHASECHK.TRANS64 P0, [R0+URZ], R3 ;  /* 0x00000003000085a7 */ /* 0x000ea400080010ff */
[----:B--2---:R-:W-:Y:S05]  /*8760*/  @!P0 BRA `(.L_x_161) ;  /* 0xfffffffc00f08947 */ /* 0x004fea000383ffff */
[----:B------:R-:W-:Y:S05]  /*8770*/  BRA `(.L_x_162) ;  /* 0xffffffa400907947 */ /* 0x000fea000383ffff */
.L_x_51:
[----:B------:R-:W-:-:S07]  /*8780*/  MOV R0, UR5 ;  /* 0x0000000500007c02 */ /* 0x000fce0008000f00 */
.L_x_163:
[----:B-1----:R1:W2:Y:S02]  /*8790*/  SYNCS.PHASECHK.TRANS64.TRYWAIT P0, [R0+URZ], R3 ;  /* 0x00000003000075a7 */ /* 0x0022a400080011ff */
[----:B--2---:R-:W-:Y:S05]  /*87a0*/  @!P0 NANOSLEEP.SYNCS 0x989680 ;  /* 0x009896800000895d */ /* 0x004fea0003900000 */
[----:B------:R-:W2:Y:S02]  /*87b0*/  @!P0 SYNCS.PHASECHK.TRANS64 P0, [R0+URZ], R3 ;  /* 0x00000003000085a7 */ /* 0x000ea400080010ff */
[----:B--2---:R-:W-:Y:S05]  /*87c0*/  @!P0 BRA `(.L_x_163) ;  /* 0xfffffffc00f08947 */ /* 0x004fea000383ffff */
[----:B------:R-:W-:Y:S05]  /*87d0*/  BRA `(.L_x_164) ;  /* 0xffffffa4009c7947 */ /* 0x000fea000383ffff */
.L_x_52:
[----:B------:R-:W-:-:S07]  /*87e0*/  MOV R0, UR5 ;  /* 0x0000000500007c02 */ /* 0x000fce0008000f00 */
.L_x_165:
[----:B-1----:R1:W2:Y:S02]  /*87f0*/  SYNCS.PHASECHK.TRANS64.TRYWAIT P0, [R0+URZ], R3 ;  /* 0x00000003000075a7 */ /* 0x0022a400080011ff */
[----:B--2---:R-:W-:Y:S05]  /*8800*/  @!P0 NANOSLEEP.SYNCS 0x989680 ;  /* 0x009896800000895d */ /* 0x004fea0003900000 */
[----:B------:R-:W2:Y:S02]  /*8810*/  @!P0 SYNCS.PHASECHK.TRANS64 P0, [R0+URZ], R3 ;  /* 0x00000003000085a7 */ /* 0x000ea400080010ff */
[----:B--2---:R-:W-:Y:S05]  /*8820*/  @!P0 BRA `(.L_x_165) ;  /* 0xfffffffc00f08947 */ /* 0x004fea000383ffff */
[----:B------:R-:W-:Y:S05]  /*8830*/  BRA `(.L_x_166) ;  /* 0xffffffa400a87947 */ /* 0x000fea000383ffff */
.L_x_53:
[----:B------:R-:W-:-:S07]  /*8840*/  MOV R0, UR5 ;  /* 0x0000000500007c02 */ /* 0x000fce0008000f00 */
.L_x_167:
[----:B-1----:R1:W2:Y:S02]  /*8850*/  SYNCS.PHASECHK.TRANS64.TRYWAIT P0, [R0+URZ], R3 ;  /* 0x00000003000075a7 */ /* 0x0022a400080011ff */
[----:B--2---:R-:W-:Y:S05]  /*8860*/  @!P0 NANOSLEEP.SYNCS 0x989680 ;  /* 0x009896800000895d */ /* 0x004fea0003900000 */
[----:B------:R-:W2:Y:S02]  /*8870*/  @!P0 SYNCS.PHASECHK.TRANS64 P0, [R0+URZ], R3 ;  /* 0x00000003000085a7 */ /* 0x000ea400080010ff */
[----:B--2---:R-:W-:Y:S05]  /*8880*/  @!P0 BRA `(.L_x_167) ;  /* 0xfffffffc00f08947 */ /* 0x004fea000383ffff */
[----:B------:R-:W-:Y:S05]  /*8890*/  BRA `(.L_x_168) ;  /* 0xffffffa400b47947 */ /* 0x000fea000383ffff */
.L_x_54:
[----:B------:R-:W-:-:S07]  /*88a0*/  MOV R0, UR5 ;  /* 0x0000000500007c02 */ /* 0x000fce0008000f00 */
.L_x_169:
[----:B-1----:R1:W2:Y:S02]  /*88b0*/  SYNCS.PHASECHK.TRANS64.TRYWAIT P0, [R0+URZ], R3 ;  /* 0x00000003000075a7 */ /* 0x0022a400080011ff */
[----:B--2---:R-:W-:Y:S05]  /*88c0*/  @!P0 NANOSLEEP.SYNCS 0x989680 ;  /* 0x009896800000895d */ /* 0x004fea0003900000 */
[----:B------:R-:W2:Y:S02]  /*88d0*/  @!P0 SYNCS.PHASECHK.TRANS64 P0, [R0+URZ], R3 ;  /* 0x00000003000085a7 */ /* 0x000ea400080010ff */
[----:B--2---:R-:W-:Y:S05]  /*88e0*/  @!P0 BRA `(.L_x_169) ;  /* 0xfffffffc00f08947 */ /* 0x004fea000383ffff */
[----:B------:R-:W-:Y:S05]  /*88f0*/  BRA `(.L_x_170) ;  /* 0xffffffa400c07947 */ /* 0x000fea000383ffff */
.L_x_55:
[----:B------:R-:W-:-:S07]  /*8900*/  MOV R0, UR5 ;  /* 0x0000000500007c02 */ /* 0x000fce0008000f00 */
.L_x_171:
[----:B-1----:R1:W2:Y:S02]  /*8910*/  SYNCS.PHASECHK.TRANS64.TRYWAIT P0, [R0+URZ], R3 ;  /* 0x00000003000075a7 */ /* 0x0022a400080011ff */
[----:B--2---:R-:W-:Y:S05]  /*8920*/  @!P0 NANOSLEEP.SYNCS 0x989680 ;  /* 0x009896800000895d */ /* 0x004fea0003900000 */
[----:B------:R-:W2:Y:S02]  /*8930*/  @!P0 SYNCS.PHASECHK.TRANS64 P0, [R0+URZ], R3 ;  /* 0x00000003000085a7 */ /* 0x000ea400080010ff */
[----:B--2---:R-:W-:Y:S05]  /*8940*/  @!P0 BRA `(.L_x_171) ;  /* 0xfffffffc00f08947 */ /* 0x004fea000383ffff */
[----:B------:R-:W-:Y:S05]  /*8950*/  BRA `(.L_x_172) ;  /* 0xffffffa400cc7947 */ /* 0x000fea000383ffff */
.L_x_56:
[----:B------:R-:W-:-:S07]  /*8960*/  MOV R0, UR5 ;  /* 0x0000000500007c02 */ /* 0x000fce0008000f00 */
.L_x_173:
[----:B-1----:R1:W2:Y:S02]  /*8970*/  SYNCS.PHASECHK.TRANS64.TRYWAIT P0, [R0+URZ], R3 ;  /* 0x00000003000075a7 */ /* 0x0022a400080011ff */
[----:B--2---:R-:W-:Y:S05]  /*8980*/  @!P0 NANOSLEEP.SYNCS 0x989680 ;  /* 0x009896800000895d */ /* 0x004fea0003900000 */
[----:B------:R-:W2:Y:S02]  /*8990*/  @!P0 SYNCS.PHASECHK.TRANS64 P0, [R0+URZ], R3 ;  /* 0x00000003000085a7 */ /* 0x000ea400080010ff */
[----:B--2---:R-:W-:Y:S05]  /*89a0*/  @!P0 BRA `(.L_x_173) ;  /* 0xfffffffc00f08947 */ /* 0x004fea000383ffff */
[----:B------:R-:W-:Y:S05]  /*89b0*/  BRA `(.L_x_174) ;  /* 0xffffffa400d87947 */ /* 0x000fea000383ffff */
.L_x_57:
[----:B------:R-:W-:-:S07]  /*89c0*/  MOV R0, UR5 ;  /* 0x0000000500007c02 */ /* 0x000fce0008000f00 */
.L_x_175:
[----:B-1----:R1:W2:Y:S02]  /*89d0*/  SYNCS.PHASECHK.TRANS64.TRYWAIT P0, [R0+URZ], R3 ;  /* 0x00000003000075a7 */ /* 0x0022a400080011ff */
[----:B--2---:R-:W-:Y:S05]  /*89e0*/  @!P0 NANOSLEEP.SYNCS 0x989680 ;  /* 0x009896800000895d */ /* 0x004fea0003900000 */
[----:B------:R-:W2:Y:S02]  /*89f0*/  @!P0 SYNCS.PHASECHK.TRANS64 P0, [R0+URZ], R3 ;  /* 0x00000003000085a7 */ /* 0x000ea400080010ff */
[----:B--2---:R-:W-:Y:S05]  /*8a00*/  @!P0 BRA `(.L_x_175) ;  /* 0xfffffffc00f08947 */ /* 0x004fea000383ffff */
[----:B------:R-:W-:Y:S05]  /*8a10*/  BRA `(.L_x_176) ;  /* 0xffffffa400e47947 */ /* 0x000fea000383ffff */
.L_x_58:
[----:B------:R-:W-:-:S07]  /*8a20*/  MOV R0, UR5 ;  /* 0x0000000500007c02 */ /* 0x000fce0008000f00 */
.L_x_177:
[----:B-1----:R1:W2:Y:S02]  /*8a30*/  SYNCS.PHASECHK.TRANS64.TRYWAIT P0, [R0+URZ], R3 ;  /* 0x00000003000075a7 */ /* 0x0022a400080011ff */
[----:B--2---:R-:W-:Y:S05]  /*8a40*/  @!P0 NANOSLEEP.SYNCS 0x989680 ;  /* 0x009896800000895d */ /* 0x004fea0003900000 */
[----:B------:R-:W2:Y:S02]  /*8a50*/  @!P0 SYNCS.PHASECHK.TRANS64 P0, [R0+URZ], R3 ;  /* 0x00000003000085a7 */ /* 0x000ea400080010ff */
[----:B--2---:R-:W-:Y:S05]  /*8a60*/  @!P0 BRA `(.L_x_177) ;  /* 0xfffffffc00f08947 */ /* 0x004fea000383ffff */
[----:B------:R-:W-:Y:S05]  /*8a70*/  BRA `(.L_x_178) ;  /* 0xffffffa400f07947 */ /* 0x000fea000383ffff */
.L_x_59:
[----:B------:R-:W-:-:S07]  /*8a80*/  MOV R0, UR5 ;  /* 0x0000000500007c02 */ /* 0x000fce0008000f00 */
.L_x_179:
[----:B-1----:R1:W2:Y:S02]  /*8a90*/  SYNCS.PHASECHK.TRANS64.TRYWAIT P0, [R0+URZ], R3 ;  /* 0x00000003000075a7 */ /* 0x0022a400080011ff */
[----:B--2---:R-:W-:Y:S05]  /*8aa0*/  @!P0 NANOSLEEP.SYNCS 0x989680 ;  /* 0x009896800000895d */ /* 0x004fea0003900000 */
[----:B------:R-:W2:Y:S02]  /*8ab0*/  @!P0 SYNCS.PHASECHK.TRANS64 P0, [R0+URZ], R3 ;  /* 0x00000003000085a7 */ /* 0x000ea400080010ff */
[----:B--2---:R-:W-:Y:S05]  /*8ac0*/  @!P0 BRA `(.L_x_179) ;  /* 0xfffffffc00f08947 */ /* 0x004fea000383ffff */
[----:B------:R-:W-:Y:S05]  /*8ad0*/  BRA `(.L_x_180) ;  /* 0xffffffa400fc7947 */ /* 0x000fea000383ffff */
.L_x_60:
[----:B------:R-:W-:-:S07]  /*8ae0*/  MOV R0, UR5 ;  /* 0x0000000500007c02 */ /* 0x000fce0008000f00 */
.L_x_181:
[----:B-1----:R1:W2:Y:S02]  /*8af0*/  SYNCS.PHASECHK.TRANS64.TRYWAIT P0, [R0+URZ], R3 ;  /* 0x00000003000075a7 */ /* 0x0022a400080011ff */
[----:B--2---:R-:W-:Y:S05]  /*8b00*/  @!P0 NANOSLEEP.SYNCS 0x989680 ;  /* 0x009896800000895d */ /* 0x004fea0003900000 */
[----:B------:R-:W2:Y:S02]  /*8b10*/  @!P0 SYNCS.PHASECHK.TRANS64 P0, [R0+URZ], R3 ;  /* 0x00000003000085a7 */ /* 0x000ea400080010ff */
[----:B--2---:R-:W-:Y:S05]  /*8b20*/  @!P0 BRA `(.L_x_181) ;  /* 0xfffffffc00f08947 */ /* 0x004fea000383ffff */
[----:B------:R-:W-:Y:S05]  /*8b30*/  BRA `(.L_x_182) ;  /* 0xffffffa800087947 */ /* 0x000fea000383ffff */
.L_x_61:
[----:B------:R-:W-:-:S07]  /*8b40*/  MOV R0, UR5 ;  /* 0x0000000500007c02 */ /* 0x000fce0008000f00 */
.L_x_183:
[----:B-1----:R1:W2:Y:S02]  /*8b50*/  SYNCS.PHASECHK.TRANS64.TRYWAIT P0, [R0+URZ], R3 ;  /* 0x00000003000075a7 */ /* 0x0022a400080011ff */
[----:B--2---:R-:W-:Y:S05]  /*8b60*/  @!P0 NANOSLEEP.SYNCS 0x989680 ;  /* 0x009896800000895d */ /* 0x004fea0003900000 */
[----:B------:R-:W2:Y:S02]  /*8b70*/  @!P0 SYNCS.PHASECHK.TRANS64 P0, [R0+URZ], R3 ;  /* 0x00000003000085a7 */ /* 0x000ea400080010ff */
[----:B--2---:R-:W-:Y:S05]  /*8b80*/  @!P0 BRA `(.L_x_183) ;  /* 0xfffffffc00f08947 */ /* 0x004fea000383ffff */
[----:B------:R-:W-:Y:S05]  /*8b90*/  BRA `(.L_x_184) ;  /* 0xffffffa800147947 */ /* 0x000fea000383ffff */
.L_x_62:
[----:B------:R-:W-:-:S07]  /*8ba0*/  MOV R0, UR5 ;  /* 0x0000000500007c02 */ /* 0x000fce0008000f00 */
.L_x_185:
[----:B-1----:R1:W2:Y:S02]  /*8bb0*/  SYNCS.PHASECHK.TRANS64.TRYWAIT P0, [R0+URZ], R3 ;  /* 0x00000003000075a7 */ /* 0x0022a400080011ff */
[----:B--2---:R-:W-:Y:S05]  /*8bc0*/  @!P0 NANOSLEEP.SYNCS 0x989680 ;  /* 0x009896800000895d */ /* 0x004fea0003900000 */
[----:B------:R-:W2:Y:S02]  /*8bd0*/  @!P0 SYNCS.PHASECHK.TRANS64 P0, [R0+URZ], R3 ;  /* 0x00000003000085a7 */ /* 0x000ea400080010ff */
[----:B--2---:R-:W-:Y:S05]  /*8be0*/  @!P0 BRA `(.L_x_185) ;  /* 0xfffffffc00f08947 */ /* 0x004fea000383ffff */
[----:B------:R-:W-:Y:S05]  /*8bf0*/  BRA `(.L_x_186) ;  /* 0xffffffa800207947 */ /* 0x000fea000383ffff */
.L_x_63:
[----:B------:R-:W-:-:S07]  /*8c00*/  MOV R0, UR5 ;  /* 0x0000000500007c02 */ /* 0x000fce0008000f00 */
.L_x_187:
[----:B-1----:R1:W2:Y:S02]  /*8c10*/  SYNCS.PHASECHK.TRANS64.TRYWAIT P0, [R0+URZ], R3 ;  /* 0x00000003000075a7 */ /* 0x0022a400080011ff */
[----:B--2---:R-:W-:Y:S05]  /*8c20*/  @!P0 NANOSLEEP.SYNCS 0x989680 ;  /* 0x009896800000895d */ /* 0x004fea0003900000 */
[----:B------:R-:W2:Y:S02]  /*8c30*/  @!P0 SYNCS.PHASECHK.TRANS64 P0, [R0+URZ], R3 ;  /* 0x00000003000085a7 */ /* 0x000ea400080010ff */
[----:B--2---:R-:W-:Y:S05]  /*8c40*/  @!P0 BRA `(.L_x_187) ;  /* 0xfffffffc00f08947 */ /* 0x004fea000383ffff */
[----:B------:R-:W-:Y:S05]  /*8c50*/  BRA `(.L_x_188) ;  /* 0xffffffa8002c7947 */ /* 0x000fea000383ffff */
.L_x_64:
[----:B------:R-:W-:-:S07]  /*8c60*/  MOV R0, UR5 ;  /* 0x0000000500007c02 */ /* 0x000fce0008000f00 */
.L_x_189:
[----:B-1----:R1:W2:Y:S02]  /*8c70*/  SYNCS.PHASECHK.TRANS64.TRYWAIT P0, [R0+URZ], R3 ;  /* 0x00000003000075a7 */ /* 0x0022a400080011ff */
[----:B--2---:R-:W-:Y:S05]  /*8c80*/  @!P0 NANOSLEEP.SYNCS 0x989680 ;  /* 0x009896800000895d */ /* 0x004fea0003900000 */
[----:B------:R-:W2:Y:S02]  /*8c90*/  @!P0 SYNCS.PHASECHK.TRANS64 P0, [R0+URZ], R3 ;  /* 0x00000003000085a7 */ /* 0x000ea400080010ff */
[----:B--2---:R-:W-:Y:S05]  /*8ca0*/  @!P0 BRA `(.L_x_189) ;  /* 0xfffffffc00f08947 */ /* 0x004fea000383ffff */
[----:B------:R-:W-:Y:S05]  /*8cb0*/  BRA `(.L_x_190) ;  /* 0xffffffa800387947 */ /* 0x000fea000383ffff */
.L_x_65:
[----:B------:R-:W-:-:S07]  /*8cc0*/  MOV R0, UR5 ;  /* 0x0000000500007c02 */ /* 0x000fce0008000f00 */
.L_x_191:
[----:B-1----:R1:W2:Y:S02]  /*8cd0*/  SYNCS.PHASECHK.TRANS64.TRYWAIT P0, [R0+URZ], R3 ;  /* 0x00000003000075a7 */ /* 0x0022a400080011ff */
[----:B--2---:R-:W-:Y:S05]  /*8ce0*/  @!P0 NANOSLEEP.SYNCS 0x989680 ;  /* 0x009896800000895d */ /* 0x004fea0003900000 */
[----:B------:R-:W2:Y:S02]  /*8cf0*/  @!P0 SYNCS.PHASECHK.TRANS64 P0, [R0+URZ], R3 ;  /* 0x00000003000085a7 */ /* 0x000ea400080010ff */
[----:B--2---:R-:W-:Y:S05]  /*8d00*/  @!P0 BRA `(.L_x_191) ;  /* 0xfffffffc00f08947 */ /* 0x004fea000383ffff */
[----:B------:R-:W-:Y:S05]  /*8d10*/  BRA `(.L_x_192) ;  /* 0xffffffa800447947 */ /* 0x000fea000383ffff */
.L_x_66:
[----:B------:R-:W-:-:S07]  /*8d20*/  MOV R0, UR5 ;  /* 0x0000000500007c02 */ /* 0x000fce0008000f00 */
.L_x_193:
[----:B-1----:R1:W2:Y:S02]  /*8d30*/  SYNCS.PHASECHK.TRANS64.TRYWAIT P0, [R0+URZ], R3 ;  /* 0x00000003000075a7 */ /* 0x0022a400080011ff */
[----:B--2---:R-:W-:Y:S05]  /*8d40*/  @!P0 NANOSLEEP.SYNCS 0x989680 ;  /* 0x009896800000895d */ /* 0x004fea0003900000 */
[----:B------:R-:W2:Y:S02]  /*8d50*/  @!P0 SYNCS.PHASECHK.TRANS64 P0, [R0+URZ], R3 ;  /* 0x00000003000085a7 */ /* 0x000ea400080010ff */
[----:B--2---:R-:W-:Y:S05]  /*8d60*/  @!P0 BRA `(.L_x_193) ;  /* 0xfffffffc00f08947 */ /* 0x004fea000383ffff */
[----:B------:R-:W-:Y:S05]  /*8d70*/  BRA `(.L_x_194) ;  /* 0xffffffa800507947 */ /* 0x000fea000383ffff */
.L_x_67:
[----:B------:R-:W-:-:S07]  /*8d80*/  MOV R0, UR5 ;  /* 0x0000000500007c02 */ /* 0x000fce0008000f00 */
.L_x_195:
[----:B-1----:R1:W2:Y:S02]  /*8d90*/  SYNCS.PHASECHK.TRANS64.TRYWAIT P0, [R0+URZ], R3 ;  /* 0x00000003000075a7 */ /* 0x0022a400080011ff */
[----:B--2---:R-:W-:Y:S05]  /*8da0*/  @!P0 NANOSLEEP.SYNCS 0x989680 ;  /* 0x009896800000895d */ /* 0x004fea0003900000 */
[----:B------:R-:W2:Y:S02]  /*8db0*/  @!P0 SYNCS.PHASECHK.TRANS64 P0, [R0+URZ], R3 ;  /* 0x00000003000085a7 */ /* 0x000ea400080010ff */
[----:B--2---:R-:W-:Y:S05]  /*8dc0*/  @!P0 BRA `(.L_x_195) ;  /* 0xfffffffc00f08947 */ /* 0x004fea000383ffff */
[----:B------:R-:W-:Y:S05]  /*8dd0*/  BRA `(.L_x_196) ;  /* 0xffffffa8005c7947 */ /* 0x000fea000383ffff */
.L_x_68:
[----:B------:R-:W-:-:S07]  /*8de0*/  MOV R0, UR5 ;  /* 0x0000000500007c02 */ /* 0x000fce0008000f00 */
.L_x_197:
[----:B-1----:R1:W2:Y:S02]  /*8df0*/  SYNCS.PHASECHK.TRANS64.TRYWAIT P0, [R0+URZ], R3 ;  /* 0x00000003000075a7 */ /* 0x0022a400080011ff */
[----:B--2---:R-:W-:Y:S05]  /*8e00*/  @!P0 NANOSLEEP.SYNCS 0x989680 ;  /* 0x009896800000895d */ /* 0x004fea0003900000 */
[----:B------:R-:W2:Y:S02]  /*8e10*/  @!P0 SYNCS.PHASECHK.TRANS64 P0, [R0+URZ], R3 ;  /* 0x00000003000085a7 */ /* 0x000ea400080010ff */
[----:B--2---:R-:W-:Y:S05]  /*8e20*/  @!P0 BRA `(.L_x_197) ;  /* 0xfffffffc00f08947 */ /* 0x004fea000383ffff */
[----:B------:R-:W-:Y:S05]  /*8e30*/  BRA `(.L_x_198) ;  /* 0xffffffa800687947 */ /* 0x000fea000383ffff */
.L_x_71:
[----:B-1----:R1:W2:Y:S02]  /*8e40*/  SYNCS.PHASECHK.TRANS64.TRYWAIT P0, [R2+URZ+0x240], R4 ;  /* 0x00024004020075a7 */ /* 0x0022a400080011ff */
[----:B--2---:R-:W-:Y:S05]  /*8e50*/  @!P0 NANOSLEEP.SYNCS 0x989680 ;  /* 0x009896800000895d */ /* 0x004fea0003900000 */
[----:B------:R-:W2:Y:S02]  /*8e60*/  @!P0 SYNCS.PHASECHK.TRANS64 P0, [R2+URZ+0x240], R4 ;  /* 0x00024004020085a7 */ /* 0x000ea400080010ff */
[----:B--2---:R-:W-:Y:S05]  /*8e70*/  @!P0 BRA `(.L_x_71) ;  /* 0xfffffffc00f08947 */ /* 0x004fea000383ffff */
[----:B------:R-:W-:Y:S05]  /*8e80*/  BRA `(.L_x_199) ;  /* 0xffffffa800c47947 */ /* 0x000fea000383ffff */
.L_x_72:
[----:B------:R-:W-:-:S07]  /*8e90*/  MOV R2, UR4 ;  /* 0x0000000400027c02 */ /* 0x000fce0008000f00 */
.L_x_200:
[----:B-1----:R1:W2:Y:S02]  /*8ea0*/  SYNCS.PHASECHK.TRANS64.TRYWAIT P0, [R2+URZ+0x1f0], R5 ;  /* 0x0001f005020075a7 */ /* 0x0022a400080011ff */
[----:B--2---:R-:W-:Y:S05]  /*8eb0*/  @!P0 NANOSLEEP.SYNCS 0x989680 ;  /* 0x009896800000895d */ /* 0x004fea0003900000 */
[----:B------:R-:W2:Y:S02]  /*8ec0*/  @!P0 SYNCS.PHASECHK.TRANS64 P0, [R2+URZ+0x1f0], R5 ;  /* 0x0001f005020085a7 */ /* 0x000ea400080010ff */
[----:B--2---:R-:W-:Y:S05]  /*8ed0*/  @!P0 BRA `(.L_x_200) ;  /* 0xfffffffc00f08947 */ /* 0x004fea000383ffff */
[----:B------:R-:W-:Y:S05]  /*8ee0*/  BRA `(.L_x_201) ;  /* 0xffffffa800d47947 */ /* 0x000fea000383ffff */
.L_x_73:
[----:B-1----:R1:W2:Y:S02]  /*8ef0*/  SYNCS.PHASECHK.TRANS64.TRYWAIT P1, [R2+URZ+0x1e0], R4 ;  /* 0x0001e004020075a7 */ /* 0x0022a400080211ff */
[----:B--2---:R-:W-:Y:S05]  /*8f00*/  @!P1 NANOSLEEP.SYNCS 0x989680 ;  /* 0x009896800000995d */ /* 0x004fea0003900000 */
[----:B------:R-:W2:Y:S02]  /*8f10*/  @!P1 SYNCS.PHASECHK.TRANS64 P1, [R2+URZ+0x1e0], R4 ;  /* 0x0001e004020095a7 */ /* 0x000ea400080210ff */
[----:B--2---:R-:W-:Y:S05]  /*8f20*/  @!P1 BRA `(.L_x_73) ;  /* 0xfffffffc00f09947 */ /* 0x004fea000383ffff */
[----:B------:R-:W-:Y:S05]  /*8f30*/  BRA `(.L_x_202) ;  /* 0xffffffac00047947 */ /* 0x000fea000383ffff */
.L_x_76:
[----:B------:R-:W-:-:S07]  /*8f40*/  MOV R0, UR4 ;  /* 0x0000000400007c02 */ /* 0x000fce0008000f00 */
.L_x_203:
[----:B-1----:R1:W2:Y:S02]  /*8f50*/  SYNCS.PHASECHK.TRANS64.TRYWAIT P0, [R0+URZ+0x1f0], R2 ;  /* 0x0001f002000075a7 */ /* 0x0022a400080011ff */
[----:B--2---:R-:W-:Y:S05]  /*8f60*/  @!P0 NANOSLEEP.SYNCS 0x989680 ;  /* 0x009896800000895d */ /* 0x004fea0003900000 */
[----:B------:R-:W2:Y:S02]  /*8f70*/  @!P0 SYNCS.PHASECHK.TRANS64 P0, [R0+URZ+0x1f0], R2 ;  /* 0x0001f002000085a7 */ /* 0x000ea400080010ff */
[----:B--2---:R-:W-:Y:S05]  /*8f80*/  @!P0 BRA `(.L_x_203) ;  /* 0xfffffffc00f08947 */ /* 0x004fea000383ffff */
[----:B------:R-:W-:Y:S05]  /*8f90*/  BRA `(.L_x_75) ;  /* 0xffffffac00587947 */ /* 0x000fea000383ffff */
.L_x_83:
[----:B-1----:R1:W2:Y:S02]  /*8fa0*/  SYNCS.PHASECHK.TRANS64.TRYWAIT P1, [R0+URZ+0x1e0], R2 ;  /* 0x0001e002000075a7 */ /* 0x0022a400080211ff */
[----:B--2---:R-:W-:Y:S05]  /*8fb0*/  @!P1 NANOSLEEP.SYNCS 0x989680 ;  /* 0x009896800000995d */ /* 0x004fea0003900000 */
[----:B------:R-:W2:Y:S02]  /*8fc0*/  @!P1 SYNCS.PHASECHK.TRANS64 P1, [R0+URZ+0x1e0], R2 ;  /* 0x0001e002000095a7 */ /* 0x000ea400080210ff */
[----:B--2---:R-:W-:Y:S05]  /*8fd0*/  @!P1 BRA `(.L_x_83) ;  /* 0xfffffffc00f09947 */ /* 0x004fea000383ffff */
[----:B------:R-:W-:Y:S05]  /*8fe0*/  BRA `(.L_x_204) ;  /* 0xffffffb000bc7947 */ /* 0x000fea000383ffff */
.L_x_84:
[----:B------:R-:W-:-:S07]  /*8ff0*/  MOV R2, UR23 ;  /* 0x0000001700027c02 */ /* 0x000fce0008000f00 */
.L_x_205:
[----:B-1----:R1:W2:Y:S02]  /*9000*/  SYNCS.PHASECHK.TRANS64.TRYWAIT P0, [R2+URZ+0x220], R0 ;  /* 0x00022000020075a7 */ /* 0x0022a400080011ff */
[----:B--2---:R-:W-:Y:S05]  /*9010*/  @!P0 NANOSLEEP.SYNCS 0x989680 ;  /* 0x009896800000895d */ /* 0x004fea0003900000 */
[----:B------:R-:W2:Y:S02]  /*9020*/  @!P0 SYNCS.PHASECHK.TRANS64 P0, [R2+URZ+0x220], R0 ;  /* 0x00022000020085a7 */ /* 0x000ea400080010ff */
[----:B--2---:R-:W-:Y:S05]  /*9030*/  @!P0 BRA `(.L_x_205) ;  /* 0xfffffffc00f08947 */ /* 0x004fea000383ffff */
[----:B------:R-:W-:Y:S05]  /*9040*/  BRA `(.L_x_206) ;  /* 0xffffffb4000c7947 */ /* 0x000fea000383ffff */
.L_x_87:
[----:B------:R-:W-:Y:S07]  /*9050*/  MOV R0, UR5 ;  /* 0x0000000500007c02 */ /* 0x000fee0008000f00 */
.L_x_207:
[----:B-1----:R1:W2:Y:S02]  /*9060*/  SYNCS.PHASECHK.TRANS64.TRYWAIT P0, [R0+URZ], R2 ;  /* 0x00000002000075a7 */ /* 0x0022a400080011ff */
[----:B--2---:R-:W-:Y:S05]  /*9070*/  @!P0 NANOSLEEP.SYNCS 0x989680 ;  /* 0x009896800000895d */ /* 0x004fea0003900000 */
[----:B------:R-:W2:Y:S02]  /*9080*/  @!P0 SYNCS.PHASECHK.TRANS64 P0, [R0+URZ], R2 ;  /* 0x00000002000085a7 */ /* 0x000ea400080010ff */
[----:B--2---:R-:W-:Y:S05]  /*9090*/  @!P0 BRA `(.L_x_207) ;  /* 0xfffffffc00f08947 */ /* 0x004fea000383ffff */
[----:B------:R-:W-:Y:S05]  /*90a0*/  BRA `(.L_x_86) ;  /* 0xffffffb400287947 */ /* 0x000fea000383ffff */
.L_x_90:
[----:B------:R-:W-:-:S07]  /*90b0*/  MOV R0, UR4 ;  /* 0x0000000400007c02 */ /* 0x000fce0008000f00 */
.L_x_208:
[----:B--2---:R2:W4:Y:S02]  /*90c0*/  SYNCS.PHASECHK.TRANS64.TRYWAIT P0, [R0+URZ], R2 ;  /* 0x00000002000075a7 */ /* 0x00452400080011ff */
[----:B----4-:R-:W-:Y:S05]  /*90d0*/  @!P0 NANOSLEEP.SYNCS 0x989680 ;  /* 0x009896800000895d */ /* 0x010fea0003900000 */
[----:B------:R-:W4:Y:S02]  /*90e0*/  @!P0 SYNCS.PHASECHK.TRANS64 P0, [R0+URZ], R2 ;  /* 0x00000002000085a7 */ /* 0x000f2400080010ff */
[----:B----4-:R-:W-:Y:S05]  /*90f0*/  @!P0 BRA `(.L_x_208) ;  /* 0xfffffffc00f08947 */ /* 0x010fea000383ffff */
[----:B------:R-:W-:Y:S05]  /*9100*/  BRA `(.L_x_209) ;  /* 0xffffffb400dc7947 */ /* 0x000fea000383ffff */
.L_x_91:
[----:B------:R-:W-:-:S07]  /*9110*/  MOV R0, UR5 ;  /* 0x0000000500007c02 */ /* 0x000fce0008000f00 */
.L_x_210:
[----:B-1----:R1:W2:Y:S02]  /*9120*/  SYNCS.PHASECHK.TRANS64.TRYWAIT P0, [R0+URZ], R3 ;  /* 0x00000003000075a7 */ /* 0x0022a400080011ff */
[----:B--2---:R-:W-:Y:S05]  /*9130*/  @!P0 NANOSLEEP.SYNCS 0x989680 ;  /* 0x009896800000895d */ /* 0x004fea0003900000 */
[----:B------:R-:W2:Y:S02]  /*9140*/  @!P0 SYNCS.PHASECHK.TRANS64 P0, [R0+URZ], R3 ;  /* 0x00000003000085a7 */ /* 0x000ea400080010ff */
[----:B--2---:R-:W-:Y:S05]  /*9150*/  @!P0 BRA `(.L_x_210) ;  /* 0xfffffffc00f08947 */ /* 0x004fea000383ffff */
[----:B------:R-:W-:Y:S05]  /*9160*/  BRA `(.L_x_211) ;  /* 0xffffffb400e87947 */ /* 0x000fea000383ffff */
.L_x_92:
[----:B------:R-:W-:-:S07]  /*9170*/  MOV R0, UR5 ;  /* 0x0000000500007c02 */ /* 0x000fce0008000f00 */
.L_x_212:
[----:B-1----:R1:W2:Y:S02]  /*9180*/  SYNCS.PHASECHK.TRANS64.TRYWAIT P0, [R0+URZ], R3 ;  /* 0x00000003000075a7 */ /* 0x0022a400080011ff */
[----:B--2---:R-:W-:Y:S05]  /*9190*/  @!P0 NANOSLEEP.SYNCS 0x989680 ;  /* 0x009896800000895d */ /* 0x004fea0003900000 */
[----:B------:R-:W2:Y:S02]  /*91a0*/  @!P0 SYNCS.PHASECHK.TRANS64 P0, [R0+URZ], R3 ;  /* 0x00000003000085a7 */ /* 0x000ea400080010ff */
[----:B--2---:R-:W-:Y:S05]  /*91b0*/  @!P0 BRA `(.L_x_212) ;  /* 0xfffffffc00f08947 */ /* 0x004fea000383ffff */
[----:B------:R-:W-:Y:S05]  /*91c0*/  BRA `(.L_x_213) ;  /* 0xffffffb400f47947 */ /* 0x000fea000383ffff */
.L_x_93:
[----:B-1----:R-:W-:-:S07]  /*91d0*/  MOV R0, UR4 ;  /* 0x0000000400007c02 */ /* 0x002fce0008000f00 */
.L_x_214:
[----:B-1----:R1:W2:Y:S02]  /*91e0*/  SYNCS.PHASECHK.TRANS64.TRYWAIT P0, [R0+URZ], R2 ;  /* 0x00000002000075a7 */ /* 0x0022a400080011ff */
[----:B--2---:R-:W-:Y:S05]  /*91f0*/  @!P0 NANOSLEEP.SYNCS 0x989680 ;  /* 0x009896800000895d */ /* 0x004fea0003900000 */
[----:B------:R-:W2:Y:S02]  /*9200*/  @!P0 SYNCS.PHASECHK.TRANS64 P0, [R0+URZ], R2 ;  /* 0x00000002000085a7 */ /* 0x000ea400080010ff */
[----:B--2---:R-:W-:Y:S05]  /*9210*/  @!P0 BRA `(.L_x_214) ;  /* 0xfffffffc00f08947 */ /* 0x004fea000383ffff */
[----:B------:R-:W-:Y:S05]  /*9220*/  BRA `(.L_x_215) ;  /* 0xffffffb800007947 */ /* 0x000fea000383ffff */
.L_x_98:
[----:B---3--:R3:W1:Y:S02]  /*9230*/  SYNCS.PHASECHK.TRANS64.TRYWAIT P0, [R12+URZ+0x1e0], R0 ;  /* 0x0001e0000c0075a7 */ /* 0x00866400080011ff */
[----:B-1----:R-:W-:Y:S05]  /*9240*/  @!P0 NANOSLEEP.SYNCS 0x989680 ;  /* 0x009896800000895d */ /* 0x002fea0003900000 */
[----:B------:R-:W1:Y:S02]  /*9250*/  @!P0 SYNCS.PHASECHK.TRANS64 P0, [R12+URZ+0x1e0], R0 ;  /* 0x0001e0000c0085a7 */ /* 0x000e6400080010ff */
[----:B-1----:R-:W-:Y:S05]  /*9260*/  @!P0 BRA `(.L_x_98) ;  /* 0xfffffffc00f08947 */ /* 0x002fea000383ffff */
[----:B------:R-:W-:Y:S05]  /*9270*/  BRA `(.L_x_216) ;  /* 0xffffffbc00107947 */ /* 0x000fea000383ffff */
.L_x_101:
[----:B-1----:R-:W-:Y:S07]  /*9280*/  MOV R0, UR24 ;  /* 0x0000001800007c02 */ /* 0x002fee0008000f00 */
.L_x_217:
[----:B-1----:R1:W2:Y:S02]  /*9290*/  SYNCS.PHASECHK.TRANS64.TRYWAIT P2, [R0+URZ+0x1d8], R6 ;  /* 0x0001d806000075a7 */ /* 0x0022a400080411ff */
[----:B--2---:R-:W-:Y:S05]  /*92a0*/  @!P2 NANOSLEEP.SYNCS 0x989680 ;  /* 0x009896800000a95d */ /* 0x004fea0003900000 */
[----:B------:R-:W2:Y:S02]  /*92b0*/  @!P2 SYNCS.PHASECHK.TRANS64 P2, [R0+URZ+0x1d8], R6 ;  /* 0x0001d8060000a5a7 */ /* 0x000ea400080410ff */
[----:B--2---:R-:W-:Y:S05]  /*92c0*/  @!P2 BRA `(.L_x_217) ;  /* 0xfffffffc00f0a947 */ /* 0x004fea000383ffff */
[----:B------:R-:W-:Y:S05]  /*92d0*/  BRA `(.L_x_100) ;  /* 0xffffffc000747947 */ /* 0x000fea000383ffff */
.L_x_104:
[----:B------:R-:W-:Y:S07]  /*92e0*/  MOV R0, UR4 ;  /* 0x0000000400007c02 */ /* 0x000fee0008000f00 */
.L_x_218:
[----:B-1----:R1:W2:Y:S02]  /*92f0*/  SYNCS.PHASECHK.TRANS64.TRYWAIT P0, [R0+URZ+0x1b8], R9 ;  /* 0x0001b809000075a7 */ /* 0x0022a400080011ff */
[----:B--2---:R-:W-:Y:S05]  /*9300*/  @!P0 NANOSLEEP.SYNCS 0x989680 ;  /* 0x009896800000895d */ /* 0x004fea0003900000 */
[----:B------:R-:W2:Y:S02]  /*9310*/  @!P0 SYNCS.PHASECHK.TRANS64 P0, [R0+URZ+0x1b8], R9 ;  /* 0x0001b809000085a7 */ /* 0x000ea400080010ff */
[----:B--2---:R-:W-:Y:S05]  /*9320*/  @!P0 BRA `(.L_x_218) ;  /* 0xfffffffc00f08947 */ /* 0x004fea000383ffff */
[----:B------:R-:W-:Y:S05]  /*9330*/  BRA `(.L_x_219) ;  /* 0xffffffc000d47947 */ /* 0x000fea000383ffff */
.L_x_105:
[----:B------:R-:W-:Y:S07]  /*9340*/  MOV R6, UR5 ;  /* 0x0000000500067c02 */ /* 0x000fee0008000f00 */
.L_x_220:
[----:B-1----:R1:W2:Y:S02]  /*9350*/  SYNCS.PHASECHK.TRANS64.TRYWAIT P0, [R6+URZ+0x1b8], R0 ;  /* 0x0001b800060075a7 */ /* 0x0022a400080011ff */
[----:B--2---:R-:W-:Y:S05]  /*9360*/  @!P0 NANOSLEEP.SYNCS 0x989680 ;  /* 0x009896800000895d */ /* 0x004fea0003900000 */
[----:B------:R-:W2:Y:S02]  /*9370*/  @!P0 SYNCS.PHASECHK.TRANS64 P0, [R6+URZ+0x1b8], R0 ;  /* 0x0001b800060085a7 */ /* 0x000ea400080010ff */
[----:B--2---:R-:W-:Y:S05]  /*9380*/  @!P0 BRA `(.L_x_220) ;  /* 0xfffffffc00f08947 */ /* 0x004fea000383ffff */
[----:B------:R-:W-:Y:S05]  /*9390*/  BRA `(.L_x_221) ;  /* 0xffffffc400307947 */ /* 0x000fea000383ffff */
.L_x_107:
[----:B------:R-:W-:-:S07]  /*93a0*/  MOV R0, UR4 ;  /* 0x0000000400007c02 */ /* 0x000fce0008000f00 */
.L_x_222:
[----:B-1----:R1:W2:Y:S02]  /*93b0*/  SYNCS.PHASECHK.TRANS64.TRYWAIT P0, [R0+URZ], R2 ;  /* 0x00000002000075a7 */ /* 0x0022a400080011ff */
[----:B--2---:R-:W-:Y:S05]  /*93c0*/  @!P0 NANOSLEEP.SYNCS 0x989680 ;  /* 0x009896800000895d */ /* 0x004fea0003900000 */
[----:B------:R-:W2:Y:S02]  /*93d0*/  @!P0 SYNCS.PHASECHK.TRANS64 P0, [R0+URZ], R2 ;  /* 0x00000002000085a7 */ /* 0x000ea400080010ff */
[----:B--2---:R-:W-:Y:S05]  /*93e0*/  @!P0 BRA `(.L_x_222) ;  /* 0xfffffffc00f08947 */ /* 0x004fea000383ffff */
[----:B------:R-:W-:Y:S05]  /*93f0*/  BRA `(.L_x_223) ;  /* 0xffffffc400c07947 */ /* 0x000fea000383ffff */
.L_x_108:
[----:B------:R-:W-:-:S07]  /*9400*/  MOV R0, UR5 ;  /* 0x0000000500007c02 */ /* 0x000fce0008000f00 */
.L_x_224:
[----:B-1----:R1:W2:Y:S02]  /*9410*/  SYNCS.PHASECHK.TRANS64.TRYWAIT P0, [R0+URZ], R2 ;  /* 0x00000002000075a7 */ /* 0x0022a400080011ff */
[----:B--2---:R-:W-:Y:S05]  /*9420*/  @!P0 NANOSLEEP.SYNCS 0x989680 ;  /* 0x009896800000895d */ /* 0x004fea0003900000 */
[----:B------:R-:W2:Y:S02]  /*9430*/  @!P0 SYNCS.PHASECHK.TRANS64 P0, [R0+URZ], R2 ;  /* 0x00000002000085a7 */ /* 0x000ea400080010ff */
[----:B--2---:R-:W-:Y:S05]  /*9440*/  @!P0 BRA `(.L_x_224) ;  /* 0xfffffffc00f08947 */ /* 0x004fea000383ffff */
[----:B------:R-:W-:Y:S05]  /*9450*/  BRA `(.L_x_225) ;  /* 0xffffffc400cc7947 */ /* 0x000fea000383ffff */
.L_x_110:
[----:B-1----:R1:W2:Y:S02]  /*9460*/  SYNCS.PHASECHK.TRANS64.TRYWAIT P0, [R0+URZ+0x1e0], R2 ;  /* 0x0001e002000075a7 */ /* 0x0022a400080011ff */
[----:B--2---:R-:W-:Y:S05]  /*9470*/  @!P0 NANOSLEEP.SYNCS 0x989680 ;  /* 0x009896800000895d */ /* 0x004fea0003900000 */
[----:B------:R-:W2:Y:S02]  /*9480*/  @!P0 SYNCS.PHASECHK.TRANS64 P0, [R0+URZ+0x1e0], R2 ;  /* 0x0001e002000085a7 */ /* 0x000ea400080010ff */
[----:B--2---:R-:W-:Y:S05]  /*9490*/  @!P0 BRA `(.L_x_110) ;  /* 0xfffffffc00f08947 */ /* 0x004fea000383ffff */
[----:B------:R-:W-:Y:S05]  /*94a0*/  BRA `(.L_x_226) ;  /* 0xffffffc800b87947 */ /* 0x000fea000383ffff */
.L_x_120:
[----:B-1----:R1:W3:Y:S02]  /*94b0*/  SYNCS.PHASECHK.TRANS64.TRYWAIT P1, [R2+URZ+0x1a0], R4 ;  /* 0x0001a004020075a7 */ /* 0x0022e400080211ff */
[----:B---3--:R-:W-:Y:S05]  /*94c0*/  @!P1 NANOSLEEP.SYNCS 0x989680 ;  /* 0x009896800000995d */ /* 0x008fea0003900000 */
[----:B------:R-:W3:Y:S02]  /*94d0*/  @!P1 SYNCS.PHASECHK.TRANS64 P1, [R2+URZ+0x1a0], R4 ;  /* 0x0001a004020095a7 */ /* 0x000ee400080210ff */
[----:B---3--:R-:W-:Y:S05]  /*94e0*/  @!P1 BRA `(.L_x_120) ;  /* 0xfffffffc00f09947 */ /* 0x008fea000383ffff */
[----:B------:R-:W-:Y:S05]  /*94f0*/  BRA `(.L_x_119) ;  /* 0xffffffd800287947 */ /* 0x000fea000383ffff */
.L_x_122:
[----:B-1----:R1:W2:Y:S02]  /*9500*/  SYNCS.PHASECHK.TRANS64.TRYWAIT P0, [R27+URZ+0x200], R3 ;  /* 0x000200031b0075a7 */ /* 0x0022a400080011ff */
[----:B--2---:R-:W-:Y:S05]  /*9510*/  @!P0 NANOSLEEP.SYNCS 0x989680 ;  /* 0x009896800000895d */ /* 0x004fea0003900000 */
[----:B------:R-:W2:Y:S02]  /*9520*/  @!P0 SYNCS.PHASECHK.TRANS64 P0, [R27+URZ+0x200], R3 ;  /* 0x000200031b0085a7 */ /* 0x000ea400080010ff */
[----:B--2---:R-:W-:Y:S05]  /*9530*/  @!P0 BRA `(.L_x_122) ;  /* 0xfffffffc00f08947 */ /* 0x004fea000383ffff */
[----:B------:R-:W-:Y:S05]  /*9540*/  BRA `(.L_x_121) ;  /* 0xffffffd800787947 */ /* 0x000fea000383ffff */
.L_x_133:
[----:B-1----:R1:W2:Y:S02]  /*9550*/  SYNCS.PHASECHK.TRANS64.TRYWAIT P0, [R2+URZ+0x1a0], R63 ;  /* 0x0001a03f020075a7 */ /* 0x0022a400080011ff */
[----:B--2---:R-:W-:Y:S05]  /*9560*/  @!P0 NANOSLEEP.SYNCS 0x989680 ;  /* 0x009896800000895d */ /* 0x004fea0003900000 */
[----:B------:R-:W2:Y:S02]  /*9570*/  @!P0 SYNCS.PHASECHK.TRANS64 P0, [R2+URZ+0x1a0], R63 ;  /* 0x0001a03f020085a7 */ /* 0x000ea400080010ff */
[----:B--2---:R-:W-:Y:S05]  /*9580*/  @!P0 BRA `(.L_x_133) ;  /* 0xfffffffc00f08947 */ /* 0x004fea000383ffff */
[----:B------:R-:W-:Y:S05]  /*9590*/  BRA `(.L_x_132) ;  /* 0xffffffe0008c7947 */ /* 0x000fea000383ffff */
        .weak           $__internal_0_$__cuda_sm10x_tcgen05_guardrail_trap_col_being_dealloced_not_returned_by_alloc
        .type           $__internal_0_$__cuda_sm10x_tcgen05_guardrail_trap_col_being_dealloced_not_returned_by_alloc,@function
        .size           $__internal_0_$__cuda_sm10x_tcgen05_guardrail_trap_col_being_dealloced_not_returned_by_alloc,($__internal_1_$__cuda_sm10x_tcgen05_guardrail_trap_phase_invalid_during_alloc - $__internal_0_$__cuda_sm10x_tcgen05_guardrail_trap_col_being_dealloced_not_returned_by_alloc)
$__internal_0_$__cuda_sm10x_tcgen05_guardrail_trap_col_being_dealloced_not_returned_by_alloc:
[----:B------:R-:W-:Y:S05]  /*95a0*/  BPT.TRAP 0x1 ;  /* 0x000000040000795c */ /* 0x000fea0000300000 */
[----:B------:R-:W-:-:S04]  /*95b0*/  HFMA2 R3, -RZ, RZ, 0, 0 ;  /* 0x00000000ff037431 */ /* 0x000fc800000001ff */
[----:B------:R-:W-:Y:S05]  /*95c0*/  RET.REL.NODEC R2 `(_ZN7cutlass13device_kernelINS_4gemm6kernel13GemmUniversalIN4cute5tupleIJiiiiEEENS1_10collective13CollectiveMmaINS1_35MainloopSm100TmaUmmaWarpSpecializedILi26ELi2ELi4ENS5_IJNS4_1CILi1EEENSA_ILi2EEESB_EEEEENS5_IJNSA_ILi64EEESF_NSA_ILi32EEEEEENS_10bfloat16_tENS5_IJlSB_lEEESI_SJ_NS4_8TiledMMAINS4_8MMA_AtomIJNS4_20SM100_MMA_F16BF16_SSISI_SI_fLi64ELi64ELNS4_4UMMA5MajorE0ELSO_0ELNSN_7ScaleInE0ELSP_0EEEEEENS4_6LayoutINS5_IJSB_SB_SB_EEENS5_IJNSA_ILi0EEESU_SU_EEEEENS5_IJNS4_10UnderscoreESX_SX_EEEEENS4_23SM90_TMA_LOAD_MULTICASTENS4_14ComposedLayoutINS4_7SwizzleILi2ELi4ELi3EEENS4_18smem_ptr_flag_bitsILi16EEENSS_INS5_IJNSA_ILi8EEESG_EEENS5_IJSG_SB_EEEEEEEvNS4_8identityENS4_13SM90_TMA_LOADES1A_vS1B_EENS_8epilogue10collective18CollectiveEpilogueINS1E_23Sm100TmaWarpSpecializedILi3ELi2ELi16ELb1ELb0EEEJSH_NS5_IJNSS_ISF_SB_EENSS_ISG_SB_EEEEESI_SJ_SI_SJ_NS1E_6fusion15FusionCallbacksIS1I_NS1M_17LinearCombinationISI_fSI_fLNS_15FloatRoundStyleE2EEESH_S1L_JEEENS4_5SM1004TMEM4LOAD26SM100_TMEM_LOAD_16dp256b4xES1C_S1A_NS4_17SM75_U32x4_LDSM_NENS4_14SM90_TMA_STOREES1A_NS4_17SM90_U32x4_STSM_NENS4_39AutoVectorizingCopyWithAssumedAlignmentILi128EEEEEEvvEEEEvNT_6ParamsE) ;  /* 0xffffff68028c7950 */ /* 0x000fea0003c3ffff */
        .weak           $__internal_1_$__cuda_sm10x_tcgen05_guardrail_trap_phase_invalid_during_alloc
        .type           $__internal_1_$__cuda_sm10x_tcgen05_guardrail_trap_phase_invalid_during_alloc,@function
        .size           $__internal_1_$__cuda_sm10x_tcgen05_guardrail_trap_phase_invalid_during_alloc,($__internal_2_$__cuda_sm10x_tcgen05_guardrail_trap_unallocated_columns_being_dealloced - $__internal_1_$__cuda_sm10x_tcgen05_guardrail_trap_phase_invalid_during_alloc)
$__internal_1_$__cuda_sm10x_tcgen05_guardrail_trap_phase_invalid_during_alloc:
[----:B------:R-:W-:Y:S05]  /*95d0*/  BPT.TRAP 0x1 ;  /* 0x000000040000795c */ /* 0x000fea0000300000 */
[----:B------:R-:W-:-:S04]  /*95e0*/  MOV R5, 0x0 ;  /* 0x0000000000057802 */ /* 0x000fc80000000f00 */
[----:B------:R-:W-:Y:S05]  /*95f0*/  RET.REL.NODEC R4 `(_ZN7cutlass13device_kernelINS_4gemm6kernel13GemmUniversalIN4cute5tupleIJiiiiEEENS1_10collective13CollectiveMmaINS1_35MainloopSm100TmaUmmaWarpSpecializedILi26ELi2ELi4ENS5_IJNS4_1CILi1EEENSA_ILi2EEESB_EEEEENS5_IJNSA_ILi64EEESF_NSA_ILi32EEEEEENS_10bfloat16_tENS5_IJlSB_lEEESI_SJ_NS4_8TiledMMAINS4_8MMA_AtomIJNS4_20SM100_MMA_F16BF16_SSISI_SI_fLi64ELi64ELNS4_4UMMA5MajorE0ELSO_0ELNSN_7ScaleInE0ELSP_0EEEEEENS4_6LayoutINS5_IJSB_SB_SB_EEENS5_IJNSA_ILi0EEESU_SU_EEEEENS5_IJNS4_10UnderscoreESX_SX_EEEEENS4_23SM90_TMA_LOAD_MULTICASTENS4_14ComposedLayoutINS4_7SwizzleILi2ELi4ELi3EEENS4_18smem_ptr_flag_bitsILi16EEENSS_INS5_IJNSA_ILi8EEESG_EEENS5_IJSG_SB_EEEEEEEvNS4_8identityENS4_13SM90_TMA_LOADES1A_vS1B_EENS_8epilogue10collective18CollectiveEpilogueINS1E_23Sm100TmaWarpSpecializedILi3ELi2ELi16ELb1ELb0EEEJSH_NS5_IJNSS_ISF_SB_EENSS_ISG_SB_EEEEESI_SJ_SI_SJ_NS1E_6fusion15FusionCallbacksIS1I_NS1M_17LinearCombinationISI_fSI_fLNS_15FloatRoundStyleE2EEESH_S1L_JEEENS4_5SM1004TMEM4LOAD26SM100_TMEM_LOAD_16dp256b4xES1C_S1A_NS4_17SM75_U32x4_LDSM_NENS4_14SM90_TMA_STOREES1A_NS4_17SM90_U32x4_STSM_NENS4_39AutoVectorizingCopyWithAssumedAlignmentILi128EEEEEEvvEEEEvNT_6ParamsE) ;  /* 0xffffff6804807950 */ /* 0x000fea0003c3ffff */
        .weak           $__internal_2_$__cuda_sm10x_tcgen05_guardrail_trap_unallocated_columns_being_dealloced
        .type           $__internal_2_$__cuda_sm10x_tcgen05_guardrail_trap_unallocated_columns_being_dealloced,@function
        .size           $__internal_2_$__cuda_sm10x_tcgen05_guardrail_trap_unallocated_columns_being_dealloced,(.L_x_228 - $__internal_2_$__cuda_sm10x_tcgen05_guardrail_trap_unallocated_columns_being_dealloced)
$__internal_2_$__cuda_sm10x_tcgen05_guardrail_trap_unallocated_columns_being_dealloced:
[----:B------:R-:W-:Y:S05]  /*9600*/  BPT.TRAP 0x1 ;  /* 0x000000040000795c */ /* 0x000fea0000300000 */
[----:B------:R-:W-:-:S04]  /*9610*/  HFMA2 R3, -RZ, RZ, 0, 0 ;  /* 0x00000000ff037431 */ /* 0x000fc800000001ff */
[----:B------:R-:W-:Y:S05]  /*9620*/  RET.REL.NODEC R2 `(_ZN7cutlass13device_kernelINS_4gemm6kernel13GemmUniversalIN4cute5tupleIJiiiiEEENS1_10collective13CollectiveMmaINS1_35MainloopSm100TmaUmmaWarpSpecializedILi26ELi2ELi4ENS5_IJNS4_1CILi1EEENSA_ILi2EEESB_EEEEENS5_IJNSA_ILi64EEESF_NSA_ILi32EEEEEENS_10bfloat16_tENS5_IJlSB_lEEESI_SJ_NS4_8TiledMMAINS4_8MMA_AtomIJNS4_20SM100_MMA_F16BF16_SSISI_SI_fLi64ELi64ELNS4_4UMMA5MajorE0ELSO_0ELNSN_7ScaleInE0ELSP_0EEEEEENS4_6LayoutINS5_IJSB_SB_SB_EEENS5_IJNSA_ILi0EEESU_SU_EEEEENS5_IJNS4_10UnderscoreESX_SX_EEEEENS4_23SM90_TMA_LOAD_MULTICASTENS4_14ComposedLayoutINS4_7SwizzleILi2ELi4ELi3EEENS4_18smem_ptr_flag_bitsILi16EEENSS_INS5_IJNSA_ILi8EEESG_EEENS5_IJSG_SB_EEEEEEEvNS4_8identityENS4_13SM90_TMA_LOADES1A_vS1B_EENS_8epilogue10collective18CollectiveEpilogueINS1E_23Sm100TmaWarpSpecializedILi3ELi2ELi16ELb1ELb0EEEJSH_NS5_IJNSS_ISF_SB_EENSS_ISG_SB_EEEEESI_SJ_SI_SJ_NS1E_6fusion15FusionCallbacksIS1I_NS1M_17LinearCombinationISI_fSI_fLNS_15FloatRoundStyleE2EEESH_S1L_JEEENS4_5SM1004TMEM4LOAD26SM100_TMEM_LOAD_16dp256b4xES1C_S1A_NS4_17SM75_U32x4_LDSM_NENS4_14SM90_TMA_STOREES1A_NS4_17SM90_U32x4_STSM_NENS4_39AutoVectorizingCopyWithAssumedAlignmentILi128EEEEEEvvEEEEvNT_6ParamsE) ;  /* 0xffffff6802747950 */ /* 0x000fea0003c3ffff */
.L_x_227:
[----:B------:R-:W-:-:S00]  /*9630*/  BRA `(.L_x_227) ;  /* 0xfffffffc00fc7947 */ /* 0x000fc0000383ffff */
[----:B------:R-:W-:-:S00]  /*9640*/  NOP ;  /* 0x0000000000007918 */ /* 0x000fc00000000000 */
        /* <DEDUP_REMOVED lines=11> */
.L_x_228:


//--------------------- .nv.global.init           --------------------------
	.section	.nv.global.init,"aw",@progbits
.nv.global.init:
	.type		$str$27,@object
	.size		$str$27,($str$28 - $str$27)
$str$27:
        /*0000*/ 	.byte	0x28, 0x61, 0x64, 0x64, 0x72, 0x65, 0x73, 0x73, 0x20, 0x26, 0x20, 0x6d, 0x61, 0x73, 0x6b, 0x29
        /*0010*/ 	.byte	0x20, 0x3d, 0x3d, 0x20, 0x30, 0x00
	.type		$str$28,@object
	.size		$str$28,($str$26 - $str$28)
$str$28:
        /*0016*/ 	.byte	0x2f, 0x74, 0x6d, 0x70, 0x2f, 0x63, 0x75, 0x74, 0x6c, 0x61, 0x73, 0x73, 0x5f, 0x73, 0x77, 0x65
        /*0026*/ 	.byte	0x65, 0x70, 0x5f, 0x73, 0x72, 0x63, 0x2f, 0x69, 0x6e, 0x63, 0x6c, 0x75, 0x64, 0x65, 0x2f, 0x63
        /*0036*/ 	.byte	0x75, 0x74, 0x65, 0x2f, 0x70, 0x6f, 0x69, 0x6e, 0x74, 0x65, 0x72, 0x5f, 0x66, 0x6c, 0x61, 0x67
        /*0046*/ 	.byte	0x67, 0x65, 0x64, 0x2e, 0x68, 0x70, 0x70, 0x00
	.type		$str$26,@object
	.size		$str$26,($str$25 - $str$26)
$str$26:
        /*004e*/ 	.byte	0x2f, 0x74, 0x6d, 0x70, 0x2f, 0x63, 0x75, 0x74, 0x6c, 0x61, 0x73, 0x73, 0x5f, 0x73, 0x77, 0x65
        /*005e*/ 	.byte	0x65, 0x70, 0x5f, 0x73, 0x72, 0x63, 0x2f, 0x69, 0x6e, 0x63, 0x6c, 0x75, 0x64, 0x65, 0x2f, 0x63
        /*006e*/ 	.byte	0x75, 0x74, 0x65, 0x2f, 0x61, 0x74, 0x6f, 0x6d, 0x2f, 0x63, 0x6f, 0x70, 0x79, 0x5f, 0x74, 0x72
        /*007e*/ 	.byte	0x61, 0x69, 0x74, 0x73, 0x5f, 0x73, 0x6d, 0x31, 0x30, 0x30, 0x2e, 0x68, 0x70, 0x70, 0x00
	.type		$str$25,@object
	.size		$str$25,(__unnamed_1 - $str$25)
$str$25:
        /*008d*/ 	.byte	0x28, 0x28, 0x75, 0x69, 0x6e, 0x74, 0x33, 0x32, 0x5f, 0x74, 0x28, 0x74, 0x68, 0x72, 0x65, 0x61
        /*009d*/ 	.byte	0x64, 0x49, 0x64, 0x78, 0x2e, 0x78, 0x29, 0x20, 0x2f, 0x20, 0x33, 0x32, 0x29, 0x20, 0x25, 0x20
        /*00ad*/ 	.byte	0x34, 0x29, 0x20, 0x3d, 0x3d, 0x20, 0x28, 0x28, 0x28, 0x74, 0x6d, 0x65, 0x6d, 0x5f, 0x61, 0x64
        /*00bd*/ 	.byte	0x64, 0x72, 0x20, 0x3e, 0x3e, 0x20, 0x31, 0x36, 0x29, 0x20, 0x2f, 0x20, 0x33, 0x32, 0x29, 0x20
        /*00cd*/ 	.byte	0x25, 0x20, 0x34, 0x29, 0x00
	.type		__unnamed_1,@object
	.size		__unnamed_1,(__unnamed_2 - __unnamed_1)
__unnamed_1:
        /*00d2*/ 	.byte	0x61, 0x75, 0x74, 0x6f, 0x20, 0x63, 0x75, 0x74, 0x65, 0x3a, 0x3a, 0x61, 0x73, 0x5f, 0x70, 0x6f
        /* <DEDUP_REMOVED lines=24> */
        /*0262*/ 	.byte	0x30, 0x34, 0x38, 0x3e, 0x3e, 0x3e, 0x3e, 0x5d, 0x00
	.type		__unnamed_2,@object
	.size		__unnamed_2,(.L_2 - __unnamed_2)
__unnamed_2:
        /* <DEDUP_REMOVED lines=45> */
        /*053b*/ 	.byte	0x3e, 0x3e, 0x3e, 0x5d, 0x00
.L_2:


//--------------------- .nv.shared._ZN7cutlass13device_kernelINS_4gemm6kernel13GemmUniversalIN4cute5tupleIJiiiiEEENS1_10collective13CollectiveMmaINS1_35MainloopSm100TmaUmmaWarpSpecializedILi26ELi2ELi4ENS5_IJNS4_1CILi1EEENSA_ILi2EEESB_EEEEENS5_IJNSA_ILi64EEESF_NSA_ILi32EEEEEENS_10bfloat16_tENS5_IJlSB_lEEESI_SJ_NS4_8TiledMMAINS4_8MMA_AtomIJNS4_20SM100_MMA_F16BF16_SSISI_SI_fLi64ELi64ELNS4_4UMMA5MajorE0ELSO_0ELNSN_7ScaleInE0ELSP_0EEEEEENS4_6LayoutINS5_IJSB_SB_SB_EEENS5_IJNSA_ILi0EEESU_SU_EEEEENS5_IJNS4_10UnderscoreESX_SX_EEEEENS4_23SM90_TMA_LOAD_MULTICASTENS4_14ComposedLayoutINS4_7SwizzleILi2ELi4ELi3EEENS4_18smem_ptr_flag_bitsILi16EEENSS_INS5_IJNSA_ILi8EEESG_EEENS5_IJSG_SB_EEEEEEEvNS4_8identityENS4_13SM90_TMA_LOADES1A_vS1B_EENS_8epilogue10collective18CollectiveEpilogueINS1E_23Sm100TmaWarpSpecializedILi3ELi2ELi16ELb1ELb0EEEJSH_NS5_IJNSS_ISF_SB_EENSS_ISG_SB_EEEEESI_SJ_SI_SJ_NS1E_6fusion15FusionCallbacksIS1I_NS1M_17LinearCombinationISI_fSI_fLNS_15FloatRoundStyleE2EEESH_S1L_JEEENS4_5SM1004TMEM4LOAD26SM100_TMEM_LOAD_16dp256b4xES1C_S1A_NS4_17SM75_U32x4_LDSM_NENS4_14SM90_TMA_STOREES1A_NS4_17SM90_U32x4_STSM_NENS4_39AutoVectorizingCopyWithAssumedAlignmentILi128EEEEEEvvEEEEvNT_6ParamsE --------------------------
	.section	.nv.shared._ZN7cutlass13device_kernelINS_4gemm6kernel13GemmUniversalIN4cute5tupleIJiiiiEEENS1_10collective13CollectiveMmaINS1_35MainloopSm100TmaUmmaWarpSpecializedILi26ELi2ELi4ENS5_IJNS4_1CILi1EEENSA_ILi2EEESB_EEEEENS5_IJNSA_ILi64EEESF_NSA_ILi32EEEEEENS_10bfloat16_tENS5_IJlSB_lEEESI_SJ_NS4_8TiledMMAINS4_8MMA_AtomIJNS4_20SM100_MMA_F16BF16_SSISI_SI_fLi64ELi64ELNS4_4UMMA5MajorE0ELSO_0ELNSN_7ScaleInE0ELSP_0EEEEEENS4_6LayoutINS5_IJSB_SB_SB_EEENS5_IJNSA_ILi0EEESU_SU_EEEEENS5_IJNS4_10UnderscoreESX_SX_EEEEENS4_23SM90_TMA_LOAD_MULTICASTENS4_14ComposedLayoutINS4_7SwizzleILi2ELi4ELi3EEENS4_18smem_ptr_flag_bitsILi16EEENSS_INS5_IJNSA_ILi8EEESG_EEENS5_IJSG_SB_EEEEEEEvNS4_8identityENS4_13SM90_TMA_LOADES1A_vS1B_EENS_8epilogue10collective18CollectiveEpilogueINS1E_23Sm100TmaWarpSpecializedILi3ELi2ELi16ELb1ELb0EEEJSH_NS5_IJNSS_ISF_SB_EENSS_ISG_SB_EEEEESI_SJ_SI_SJ_NS1E_6fusion15FusionCallbacksIS1I_NS1M_17LinearCombinationISI_fSI_fLNS_15FloatRoundStyleE2EEESH_S1L_JEEENS4_5SM1004TMEM4LOAD26SM100_TMEM_LOAD_16dp256b4xES1C_S1A_NS4_17SM75_U32x4_LDSM_NENS4_14SM90_TMA_STOREES1A_NS4_17SM90_U32x4_STSM_NENS4_39AutoVectorizingCopyWithAssumedAlignmentILi128EEEEEEvvEEEEvNT_6ParamsE,"aw",@nobits
	.sectionflags	@""
	.align	16
	.zero		1024


//--------------------- .nv.shared.reserved.0     --------------------------
	.section	.nv.shared.reserved.0,"aw",@nobits
	.weak		__nv_reservedSMEM_offset_0_alias
	.size		__nv_reservedSMEM_offset_0_alias, 0, 64
	.other		__nv_reservedSMEM_offset_0_alias,@"STO_CUDA_RESERVED_SHARED STV_DEFAULT"
__nv_reservedSMEM_offset_0_alias:
	.zero		0
.nv.shared.reserved.0:
	.zero		64
	.weak		__nv_reservedSMEM_tcgen05_partition
	.type		__nv_reservedSMEM_tcgen05_partition,@object
	.size		__nv_reservedSMEM_tcgen05_partition,(.L_0 - __nv_reservedSMEM_tcgen05_partition)
__nv_reservedSMEM_tcgen05_partition:
	.zero		32
.L_0:


//--------------------- .nv.global                --------------------------
	.section	.nv.global,"aw",@nobits
.nv.global:
	.type		_ZN39_INTERNAL_aa262655_4_k_cu_24ed5153_60284cute1_E,@object
	.size		_ZN39_INTERNAL_aa262655_4_k_cu_24ed5153_60284cute1_E,(_ZN39_INTERNAL_aa262655_4_k_cu_24ed5153_60284cuda3std3__45__cpo6cbeginE - _ZN39_INTERNAL_aa262655_4_k_cu_24ed5153_60284cute1_E)
_ZN39_INTERNAL_aa262655_4_k_cu_24ed5153_60284cute1_E:
	.zero		1
	.type		_ZN39_INTERNAL_aa262655_4_k_cu_24ed5153_60284cuda3std3__45__cpo6cbeginE,@object
	.size		_ZN39_INTERNAL_aa262655_4_k_cu_24ed5153_60284cuda3std3__45__cpo6cbeginE,(_ZN39_INTERNAL_aa262655_4_k_cu_24ed5153_60284cuda3std3__48in_placeE - _ZN39_INTERNAL_aa262655_4_k_cu_24ed5153_60284cuda3std3__45__cpo6cbeginE)
_ZN39_INTERNAL_aa262655_4_k_cu_24ed5153_60284cuda3std3__45__cpo6cbeginE:
	.zero		1
	.type		_ZN39_INTERNAL_aa262655_4_k_cu_24ed5153_60284cuda3std3__48in_placeE,@object
	.size		_ZN39_INTERNAL_aa262655_4_k_cu_24ed5153_60284cuda3std3__48in_placeE,(_ZN39_INTERNAL_aa262655_4_k_cu_24ed5153_60284cuda3std6ranges3__45__cpo9iter_moveE - _ZN39_INTERNAL_aa262655_4_k_cu_24ed5153_60284cuda3std3__48in_placeE)
_ZN39_INTERNAL_aa262655_4_k_cu_24ed5153_60284cuda3std3__48in_placeE:
	.zero		1
	.type		_ZN39_INTERNAL_aa262655_4_k_cu_24ed5153_60284cuda3std6ranges3__45__cpo9iter_moveE,@object
	.size		_ZN39_INTERNAL_aa262655_4_k_cu_24ed5153_60284cuda3std6ranges3__45__cpo9iter_moveE,(_ZN39_INTERNAL_aa262655_4_k_cu_24ed5153_60284cuda3std3__45__cpo5beginE - _ZN39_INTERNAL_aa262655_4_k_cu_24ed5153_60284cuda3std6ranges3__45__cpo9iter_moveE)
_ZN39_INTERNAL_aa262655_4_k_cu_24ed5153_60284cuda3std6ranges3__45__cpo9iter_moveE:
	.zero		1
	.type		_ZN39_INTERNAL_aa262655_4_k_cu_24ed5153_60284cuda3std3__45__cpo5beginE,@object
	.size		_ZN39_INTERNAL_aa262655_4_k_cu_24ed5153_60284cuda3std3__45__cpo5beginE,(_ZN39_INTERNAL_aa262655_4_k_cu_24ed5153_60284cuda3std3__441_GLOBAL__N__aa262655_4_k_cu_24ed5153_60286ignoreE - _ZN39_INTERNAL_aa262655_4_k_cu_24ed5153_60284cuda3std3__45__cpo5beginE)
_ZN39_INTERNAL_aa262655_4_k_cu_24ed5153_60284cuda3std3__45__cpo5beginE:
	.zero		1
	.type		_ZN39_INTERNAL_aa262655_4_k_cu_24ed5153_60284cuda3std3__441_GLOBAL__N__aa262655_4_k_cu_24ed5153_60286ignoreE,@object
	.size		_ZN39_INTERNAL_aa262655_4_k_cu_24ed5153_60284cuda3std3__441_GLOBAL__N__aa262655_4_k_cu_24ed5153_60286ignoreE,(_ZN39_INTERNAL_aa262655_4_k_cu_24ed5153_60284cute7productE - _ZN39_INTERNAL_aa262655_4_k_cu_24ed5153_60284cuda3std3__441_GLOBAL__N__aa262655_4_k_cu_24ed5153_60286ignoreE)
_ZN39_INTERNAL_aa262655_4_k_cu_24ed5153_60284cuda3std3__441_GLOBAL__N__aa262655_4_k_cu_24ed5153_60286ignoreE:
	.zero		1
	.type		_ZN39_INTERNAL_aa262655_4_k_cu_24ed5153_60284cute7productE,@object
	.size		_ZN39_INTERNAL_aa262655_4_k_cu_24ed5153_60284cute7productE,(_ZN39_INTERNAL_aa262655_4_k_cu_24ed5153_60284cuda3std3__45__cpo3endE - _ZN39_INTERNAL_aa262655_4_k_cu_24ed5153_60284cute7productE)
_ZN39_INTERNAL_aa262655_4_k_cu_24ed5153_60284cute7productE:
	.zero		1
	.type		_ZN39_INTERNAL_aa262655_4_k_cu_24ed5153_60284cuda3std3__45__cpo3endE,@object
	.size		_ZN39_INTERNAL_aa262655_4_k_cu_24ed5153_60284cuda3std3__45__cpo3endE,(_ZN39_INTERNAL_aa262655_4_k_cu_24ed5153_60284cuda3std3__419piecewise_constructE - _ZN39_INTERNAL_aa262655_4_k_cu_24ed5153_60284cuda3std3__45__cpo3endE)
_ZN39_INTERNAL_aa262655_4_k_cu_24ed5153_60284cuda3std3__45__cpo3endE:
	.zero		1
	.type		_ZN39_INTERNAL_aa262655_4_k_cu_24ed5153_60284cuda3std3__419piecewise_constructE,@object
	.size		_ZN39_INTERNAL_aa262655_4_k_cu_24ed5153_60284cuda3std3__419piecewise_constructE,(_ZN39_INTERNAL_aa262655_4_k_cu_24ed5153_60284cuda3std3__45__cpo4cendE - _ZN39_INTERNAL_aa262655_4_k_cu_24ed5153_60284cuda3std3__419piecewise_constructE)
_ZN39_INTERNAL_aa262655_4_k_cu_24ed5153_60284cuda3std3__419piecewise_constructE:
	.zero		1
	.type		_ZN39_INTERNAL_aa262655_4_k_cu_24ed5153_60284cuda3std3__45__cpo4cendE,@object
	.size		_ZN39_INTERNAL_aa262655_4_k_cu_24ed5153_60284cuda3std3__45__cpo4cendE,(_ZN39_INTERNAL_aa262655_4_k_cu_24ed5153_60284cuda3std6ranges3__45__cpo4swapE - _ZN39_INTERNAL_aa262655_4_k_cu_24ed5153_60284cuda3std3__45__cpo4cendE)
_ZN39_INTERNAL_aa262655_4_k_cu_24ed5153_60284cuda3std3__45__cpo4cendE:
	.zero		1
	.type		_ZN39_INTERNAL_aa262655_4_k_cu_24ed5153_60284cuda3std6ranges3__45__cpo4swapE,@object
	.size		_ZN39_INTERNAL_aa262655_4_k_cu_24ed5153_60284cuda3std6ranges3__45__cpo4swapE,(.L_10 - _ZN39_INTERNAL_aa262655_4_k_cu_24ed5153_60284cuda3std6ranges3__45__cpo4swapE)
_ZN39_INTERNAL_aa262655_4_k_cu_24ed5153_60284cuda3std6ranges3__45__cpo4swapE:
	.zero		1
.L_10:


//--------------------- .nv.constant0._ZN7cutlass13device_kernelINS_4gemm6kernel13GemmUniversalIN4cute5tupleIJiiiiEEENS1_10collective13CollectiveMmaINS1_35MainloopSm100TmaUmmaWarpSpecializedILi26ELi2ELi4ENS5_IJNS4_1CILi1EEENSA_ILi2EEESB_EEEEENS5_IJNSA_ILi64EEESF_NSA_ILi32EEEEEENS_10bfloat16_tENS5_IJlSB_lEEESI_SJ_NS4_8TiledMMAINS4_8MMA_AtomIJNS4_20SM100_MMA_F16BF16_SSISI_SI_fLi64ELi64ELNS4_4UMMA5MajorE0ELSO_0ELNSN_7ScaleInE0ELSP_0EEEEEENS4_6LayoutINS5_IJSB_SB_SB_EEENS5_IJNSA_ILi0EEESU_SU_EEEEENS5_IJNS4_10UnderscoreESX_SX_EEEEENS4_23SM90_TMA_LOAD_MULTICASTENS4_14ComposedLayoutINS4_7SwizzleILi2ELi4ELi3EEENS4_18smem_ptr_flag_bitsILi16EEENSS_INS5_IJNSA_ILi8EEESG_EEENS5_IJSG_SB_EEEEEEEvNS4_8identityENS4_13SM90_TMA_LOADES1A_vS1B_EENS_8epilogue10collective18CollectiveEpilogueINS1E_23Sm100TmaWarpSpecializedILi3ELi2ELi16ELb1ELb0EEEJSH_NS5_IJNSS_ISF_SB_EENSS_ISG_SB_EEEEESI_SJ_SI_SJ_NS1E_6fusion15FusionCallbacksIS1I_NS1M_17LinearCombinationISI_fSI_fLNS_15FloatRoundStyleE2EEESH_S1L_JEEENS4_5SM1004TMEM4LOAD26SM100_TMEM_LOAD_16dp256b4xES1C_S1A_NS4_17SM75_U32x4_LDSM_NENS4_14SM90_TMA_STOREES1A_NS4_17SM90_U32x4_STSM_NENS4_39AutoVectorizingCopyWithAssumedAlignmentILi128EEEEEEvvEEEEvNT_6ParamsE --------------------------
	.section	.nv.constant0._ZN7cutlass13device_kernelINS_4gemm6kernel13GemmUniversalIN4cute5tupleIJiiiiEEENS1_10collective13CollectiveMmaINS1_35MainloopSm100TmaUmmaWarpSpecializedILi26ELi2ELi4ENS5_IJNS4_1CILi1EEENSA_ILi2EEESB_EEEEENS5_IJNSA_ILi64EEESF_NSA_ILi32EEEEEENS_10bfloat16_tENS5_IJlSB_lEEESI_SJ_NS4_8TiledMMAINS4_8MMA_AtomIJNS4_20SM100_MMA_F16BF16_SSISI_SI_fLi64ELi64ELNS4_4UMMA5MajorE0ELSO_0ELNSN_7ScaleInE0ELSP_0EEEEEENS4_6LayoutINS5_IJSB_SB_SB_EEENS5_IJNSA_ILi0EEESU_SU_EEEEENS5_IJNS4_10UnderscoreESX_SX_EEEEENS4_23SM90_TMA_LOAD_MULTICASTENS4_14ComposedLayoutINS4_7SwizzleILi2ELi4ELi3EEENS4_18smem_ptr_flag_bitsILi16EEENSS_INS5_IJNSA_ILi8EEESG_EEENS5_IJSG_SB_EEEEEEEvNS4_8identityENS4_13SM90_TMA_LOADES1A_vS1B_EENS_8epilogue10collective18CollectiveEpilogueINS1E_23Sm100TmaWarpSpecializedILi3ELi2ELi16ELb1ELb0EEEJSH_NS5_IJNSS_ISF_SB_EENSS_ISG_SB_EEEEESI_SJ_SI_SJ_NS1E_6fusion15FusionCallbacksIS1I_NS1M_17LinearCombinationISI_fSI_fLNS_15FloatRoundStyleE2EEESH_S1L_JEEENS4_5SM1004TMEM4LOAD26SM100_TMEM_LOAD_16dp256b4xES1C_S1A_NS4_17SM75_U32x4_LDSM_NENS4_14SM90_TMA_STOREES1A_NS4_17SM90_U32x4_STSM_NENS4_39AutoVectorizingCopyWithAssumedAlignmentILi128EEEEEEvvEEEEvNT_6ParamsE,"a",@progbits
	.sectionflags	@""
	.align	4
.nv.constant0._ZN7cutlass13device_kernelINS_4gemm6kernel13GemmUniversalIN4cute5tupleIJiiiiEEENS1_10collective13CollectiveMmaINS1_35MainloopSm100TmaUmmaWarpSpecializedILi26ELi2ELi4ENS5_IJNS4_1CILi1EEENSA_ILi2EEESB_EEEEENS5_IJNSA_ILi64EEESF_NSA_ILi32EEEEEENS_10bfloat16_tENS5_IJlSB_lEEESI_SJ_NS4_8TiledMMAINS4_8MMA_AtomIJNS4_20SM100_MMA_F16BF16_SSISI_SI_fLi64ELi64ELNS4_4UMMA5MajorE0ELSO_0ELNSN_7ScaleInE0ELSP_0EEEEEENS4_6LayoutINS5_IJSB_SB_SB_EEENS5_IJNSA_ILi0EEESU_SU_EEEEENS5_IJNS4_10UnderscoreESX_SX_EEEEENS4_23SM90_TMA_LOAD_MULTICASTENS4_14ComposedLayoutINS4_7SwizzleILi2ELi4ELi3EEENS4_18smem_ptr_flag_bitsILi16EEENSS_INS5_IJNSA_ILi8EEESG_EEENS5_IJSG_SB_EEEEEEEvNS4_8identityENS4_13SM90_TMA_LOADES1A_vS1B_EENS_8epilogue10collective18CollectiveEpilogueINS1E_23Sm100TmaWarpSpecializedILi3ELi2ELi16ELb1ELb0EEEJSH_NS5_IJNSS_ISF_SB_EENSS_ISG_SB_EEEEESI_SJ_SI_SJ_NS1E_6fusion15FusionCallbacksIS1I_NS1M_17LinearCombinationISI_fSI_fLNS_15FloatRoundStyleE2EEESH_S1L_JEEENS4_5SM1004TMEM4LOAD26SM100_TMEM_LOAD_16dp256b4xES1C_S1A_NS4_17SM75_U32x4_LDSM_NENS4_14SM90_TMA_STOREES1A_NS4_17SM90_U32x4_STSM_NENS4_39AutoVectorizingCopyWithAssumedAlignmentILi128EEEEEEvvEEEEvNT_6ParamsE:
	.zero		2944


//--------------------- SYMBOLS --------------------------

	.type		.nv.reservedSmem.offset0,@object
	.size		.nv.reservedSmem.offset0,0x4
	.type		.nv.reservedSmem.cap,@object
	.size		.nv.reservedSmem.cap,0x4
	.type		__assertfail,@function
